// auto-generated by cutlass_sweep.gemm — config: {"arch": "sm_100", "cluster_m": 1, "cluster_n": 1, "dtype": "fp32", "dtype_b": "fp32", "layout": "tt", "stages": 0, "tile_k": 64, "tile_m": 128, "tile_n": 64}
#include "cutlass/cutlass.h"
#include "cutlass/gemm/collective/collective_builder.hpp"
#include "cutlass/gemm/device/gemm_universal_adapter.h"
#include "cutlass/gemm/kernel/gemm_universal.hpp"
#include "cutlass/epilogue/collective/collective_builder.hpp"

using ElemA = float;
using ElemB = float;
using ElemCD = float;
using Acc  = float;
using TileShape    = cute::Shape<cute::_128, cute::_64, cute::_64>;
using ClusterShape = cute::Shape<cute::_1, cute::_1, cute::_1>;

using CollectiveEpilogue = typename cutlass::epilogue::collective::CollectiveBuilder<
    cutlass::arch::Sm100, cutlass::arch::OpClassTensorOp,
    TileShape, ClusterShape,
    cutlass::epilogue::collective::EpilogueTileAuto,
    Acc, Acc,
    ElemCD, cutlass::layout::RowMajor, 128 / cutlass::sizeof_bits<ElemCD>::value,
    ElemCD, cutlass::layout::RowMajor, 128 / cutlass::sizeof_bits<ElemCD>::value,
    cutlass::epilogue::collective::EpilogueScheduleAuto
  >::CollectiveOp;

using CollectiveMainloop = typename cutlass::gemm::collective::CollectiveBuilder<
    cutlass::arch::Sm100, cutlass::arch::OpClassTensorOp,
    ElemA, cutlass::layout::ColumnMajor, 128 / cutlass::sizeof_bits<ElemA>::value,
    ElemB, cutlass::layout::ColumnMajor, 128 / cutlass::sizeof_bits<ElemB>::value,
    Acc,
    TileShape, ClusterShape,
    cutlass::gemm::collective::StageCountAutoCarveout<static_cast<int>(sizeof(typename CollectiveEpilogue::SharedStorage))>,
    cutlass::gemm::collective::KernelScheduleAuto
  >::CollectiveOp;

using GemmKernel = cutlass::gemm::kernel::GemmUniversal<
    cute::Shape<int,int,int,int>,
    CollectiveMainloop,
    CollectiveEpilogue
>;
using Gemm = cutlass::gemm::device::GemmUniversalAdapter<GemmKernel>;

// Force the device kernel symbol into the cubin without needing a host main.
auto* _anchor = &cutlass::device_kernel<GemmKernel>;


// ===== COMPILED SASS (sm_100a) =====

	.target	sm_100a

	.elftype	@"ET_EXEC"


//--------------------- .note.nv.tkinfo           --------------------------
	.section	.note.nv.tkinfo,"",@"SHT_NOTE"
	.sectionflags	@"SHF_NOTE_NV_TKINFO"
	.tkinfo
        /*0018*/ 	.word	0x00000002
        /*0030*/ 	.string	""
        /*0030*/ 	.string	"ptxas"
        /*0030*/ 	.string	"Cuda compilation tools, release 13.0, V13.0.88"
        /*0030*/ 	.string	"Build cuda_13.0.r13.0/compiler.36424714_0"
        /*0030*/ 	.string	"-arch sm_100a -m 64 "



//--------------------- .note.nv.cuinfo           --------------------------
	.section	.note.nv.cuinfo,"",@"SHT_NOTE"
	.sectionflags	@"SHF_NOTE_NV_CUINFO"
        /*0018*/ 	.short	0x0002
        /*001a*/ 	.short	0x0064
        /*001c*/ 	.short	0x0082
	.zero		2


//--------------------- .nv.info                  --------------------------
	.section	.nv.info,"",@"SHT_CUDA_INFO"
	.align	4


	//----- nvinfo : EIATTR_REGCOUNT
	.align		4
        /*0000*/ 	.byte	0x04, 0x2f
        /*0002*/ 	.short	(.L_19 - .L_18)
	.align		4
.L_18:
        /*0004*/ 	.word	index@(_ZN7cutlass13device_kernelINS_4gemm6kernel13GemmUniversalIN4cute5tupleIJiiiiEEENS1_10collective13CollectiveMmaINS1_35MainloopSm100TmaUmmaWarpSpecializedILi4ELi2ELi4ENS5_IJNS4_1CILi1EEESB_SB_EEEEENS5_IJNSA_ILi128EEENSA_ILi64EEESF_EEEfNS5_IJSB_llEEEfNS5_IJlSB_lEEENS4_8TiledMMAINS4_8MMA_AtomIJNS4_17SM100_MMA_TF32_SSINS_10tfloat32_tESM_fLi128ELi64ELNS4_4UMMA5MajorE1ELSO_0ELNSN_7ScaleInE0ELSP_0EEEEEENS4_6LayoutISC_NS5_IJNSA_ILi0EEEST_ST_EEEEENS5_IJNS4_10UnderscoreESW_SW_EEEEENS4_13SM90_TMA_LOADENS4_14ComposedLayoutINS4_7SwizzleILi2ELi5ELi2EEENS4_18smem_ptr_flag_bitsILi32EEENSS_INS5_IJNSA_ILi32EEENSA_ILi4EEEEEENS5_IJSB_S15_EEEEEEEvNS4_8identityESZ_NS10_INS11_ILi3ELi4ELi3EEES14_NSS_INS5_IJNSA_ILi8EEES15_EEENS5_IJS15_SB_EEEEEEEvS1B_EENS_8epilogue10collective18CollectiveEpilogueINS1J_23Sm100TmaWarpSpecializedILi4ELi2ELi16ELb1ELb0EEEJSG_NS5_IJNSS_ISE_SB_EENSS_INSA_ILi16EEESB_EEEEEfSI_fSI_NS1J_6fusion15FusionCallbacksIS1N_NS1S_17LinearCombinationIffffLNS_15FloatRoundStyleE2EEESG_S1R_JEEENS4_5SM1004TMEM4LOAD26SM100_TMEM_LOAD_32dp32b16xESZ_NS10_INS11_ILi2ELi4ELi3EEES14_NSS_INS5_IJS1D_S1P_EEENS5_IJS1P_SB_EEEEEEENS4_39AutoVectorizingCopyWithAssumedAlignmentILi128EEENS4_14SM90_TMA_STOREES26_S28_S28_EEEvvEEEEvNT_6ParamsE)
        /*0008*/ 	.word	0x0000005a


	//----- nvinfo : EIATTR_FRAME_SIZE
	.align		4
.L_19:
        /*000c*/ 	.byte	0x04, 0x11
        /*000e*/ 	.short	(.L_21 - .L_20)
	.align		4
.L_20:
        /*0010*/ 	.word	index@($__internal_2_$__cuda_sm10x_tcgen05_guardrail_trap_unallocated_columns_being_dealloced)
        /*0014*/ 	.word	0x00000000


	//----- nvinfo : EIATTR_FRAME_SIZE
	.align		4
.L_21:
        /*0018*/ 	.byte	0x04, 0x11
        /*001a*/ 	.short	(.L_23 - .L_22)
	.align		4
.L_22:
        /*001c*/ 	.word	index@($__internal_1_$__cuda_sm10x_tcgen05_guardrail_trap_phase_invalid_during_alloc)
        /*0020*/ 	.word	0x00000000


	//----- nvinfo : EIATTR_FRAME_SIZE
	.align		4
.L_23:
        /*0024*/ 	.byte	0x04, 0x11
        /*0026*/ 	.short	(.L_25 - .L_24)
	.align		4
.L_24:
        /*0028*/ 	.word	index@($__internal_0_$__cuda_sm10x_tcgen05_guardrail_trap_col_being_dealloced_not_returned_by_alloc)
        /*002c*/ 	.word	0x00000000


	//----- nvinfo : EIATTR_FRAME_SIZE
	.align		4
.L_25:
        /*0030*/ 	.byte	0x04, 0x11
        /*0032*/ 	.short	(.L_27 - .L_26)
	.align		4
.L_26:
        /*0034*/ 	.word	index@(_ZN7cutlass13device_kernelINS_4gemm6kernel13GemmUniversalIN4cute5tupleIJiiiiEEENS1_10collective13CollectiveMmaINS1_35MainloopSm100TmaUmmaWarpSpecializedILi4ELi2ELi4ENS5_IJNS4_1CILi1EEESB_SB_EEEEENS5_IJNSA_ILi128EEENSA_ILi64EEESF_EEEfNS5_IJSB_llEEEfNS5_IJlSB_lEEENS4_8TiledMMAINS4_8MMA_AtomIJNS4_17SM100_MMA_TF32_SSINS_10tfloat32_tESM_fLi128ELi64ELNS4_4UMMA5MajorE1ELSO_0ELNSN_7ScaleInE0ELSP_0EEEEEENS4_6LayoutISC_NS5_IJNSA_ILi0EEEST_ST_EEEEENS5_IJNS4_10UnderscoreESW_SW_EEEEENS4_13SM90_TMA_LOADENS4_14ComposedLayoutINS4_7SwizzleILi2ELi5ELi2EEENS4_18smem_ptr_flag_bitsILi32EEENSS_INS5_IJNSA_ILi32EEENSA_ILi4EEEEEENS5_IJSB_S15_EEEEEEEvNS4_8identityESZ_NS10_INS11_ILi3ELi4ELi3EEES14_NSS_INS5_IJNSA_ILi8EEES15_EEENS5_IJS15_SB_EEEEEEEvS1B_EENS_8epilogue10collective18CollectiveEpilogueINS1J_23Sm100TmaWarpSpecializedILi4ELi2ELi16ELb1ELb0EEEJSG_NS5_IJNSS_ISE_SB_EENSS_INSA_ILi16EEESB_EEEEEfSI_fSI_NS1J_6fusion15FusionCallbacksIS1N_NS1S_17LinearCombinationIffffLNS_15FloatRoundStyleE2EEESG_S1R_JEEENS4_5SM1004TMEM4LOAD26SM100_TMEM_LOAD_32dp32b16xESZ_NS10_INS11_ILi2ELi4ELi3EEES14_NSS_INS5_IJS1D_S1P_EEENS5_IJS1P_SB_EEEEEEENS4_39AutoVectorizingCopyWithAssumedAlignmentILi128EEENS4_14SM90_TMA_STOREES26_S28_S28_EEEvvEEEEvNT_6ParamsE)
        /*0038*/ 	.word	0x00000000


	//----- nvinfo : EIATTR_MIN_STACK_SIZE
	.align		4
.L_27:
        /*003c*/ 	.byte	0x04, 0x12
        /*003e*/ 	.short	(.L_29 - .L_28)
	.align		4
.L_28:
        /*0040*/ 	.word	index@(_ZN7cutlass13device_kernelINS_4gemm6kernel13GemmUniversalIN4cute5tupleIJiiiiEEENS1_10collective13CollectiveMmaINS1_35MainloopSm100TmaUmmaWarpSpecializedILi4ELi2ELi4ENS5_IJNS4_1CILi1EEESB_SB_EEEEENS5_IJNSA_ILi128EEENSA_ILi64EEESF_EEEfNS5_IJSB_llEEEfNS5_IJlSB_lEEENS4_8TiledMMAINS4_8MMA_AtomIJNS4_17SM100_MMA_TF32_SSINS_10tfloat32_tESM_fLi128ELi64ELNS4_4UMMA5MajorE1ELSO_0ELNSN_7ScaleInE0ELSP_0EEEEEENS4_6LayoutISC_NS5_IJNSA_ILi0EEEST_ST_EEEEENS5_IJNS4_10UnderscoreESW_SW_EEEEENS4_13SM90_TMA_LOADENS4_14ComposedLayoutINS4_7SwizzleILi2ELi5ELi2EEENS4_18smem_ptr_flag_bitsILi32EEENSS_INS5_IJNSA_ILi32EEENSA_ILi4EEEEEENS5_IJSB_S15_EEEEEEEvNS4_8identityESZ_NS10_INS11_ILi3ELi4ELi3EEES14_NSS_INS5_IJNSA_ILi8EEES15_EEENS5_IJS15_SB_EEEEEEEvS1B_EENS_8epilogue10collective18CollectiveEpilogueINS1J_23Sm100TmaWarpSpecializedILi4ELi2ELi16ELb1ELb0EEEJSG_NS5_IJNSS_ISE_SB_EENSS_INSA_ILi16EEESB_EEEEEfSI_fSI_NS1J_6fusion15FusionCallbacksIS1N_NS1S_17LinearCombinationIffffLNS_15FloatRoundStyleE2EEESG_S1R_JEEENS4_5SM1004TMEM4LOAD26SM100_TMEM_LOAD_32dp32b16xESZ_NS10_INS11_ILi2ELi4ELi3EEES14_NSS_INS5_IJS1D_S1P_EEENS5_IJS1P_SB_EEEEEEENS4_39AutoVectorizingCopyWithAssumedAlignmentILi128EEENS4_14SM90_TMA_STOREES26_S28_S28_EEEvvEEEEvNT_6ParamsE)
        /*0044*/ 	.word	0x00000000
.L_29:


//--------------------- .nv.compat                --------------------------
	.section	.nv.compat,"",@"SHT_CUDA_COMPAT_INFO"
	.align	4
        /*0000*/ 	.byte	0x02, 0x09, 0x01, 0x00, 0x02, 0x02, 0x02, 0x00, 0x02, 0x05, 0x05, 0x00, 0x03, 0x07, 0x01, 0x01
        /*0010*/ 	.byte	0x02, 0x03, 0x01, 0x00, 0x02, 0x06, 0x01, 0x00, 0x04, 0x0b, 0x08, 0x00, 0x09, 0x00, 0x00, 0x00
        /*0020*/ 	.byte	0x00, 0x00, 0x00, 0x00


//--------------------- .nv.info._ZN7cutlass13device_kernelINS_4gemm6kernel13GemmUniversalIN4cute5tupleIJiiiiEEENS1_10collective13CollectiveMmaINS1_35MainloopSm100TmaUmmaWarpSpecializedILi4ELi2ELi4ENS5_IJNS4_1CILi1EEESB_SB_EEEEENS5_IJNSA_ILi128EEENSA_ILi64EEESF_EEEfNS5_IJSB_llEEEfNS5_IJlSB_lEEENS4_8TiledMMAINS4_8MMA_AtomIJNS4_17SM100_MMA_TF32_SSINS_10tfloat32_tESM_fLi128ELi64ELNS4_4UMMA5MajorE1ELSO_0ELNSN_7ScaleInE0ELSP_0EEEEEENS4_6LayoutISC_NS5_IJNSA_ILi0EEEST_ST_EEEEENS5_IJNS4_10UnderscoreESW_SW_EEEEENS4_13SM90_TMA_LOADENS4_14ComposedLayoutINS4_7SwizzleILi2ELi5ELi2EEENS4_18smem_ptr_flag_bitsILi32EEENSS_INS5_IJNSA_ILi32EEENSA_ILi4EEEEEENS5_IJSB_S15_EEEEEEEvNS4_8identityESZ_NS10_INS11_ILi3ELi4ELi3EEES14_NSS_INS5_IJNSA_ILi8EEES15_EEENS5_IJS15_SB_EEEEEEEvS1B_EENS_8epilogue10collective18CollectiveEpilogueINS1J_23Sm100TmaWarpSpecializedILi4ELi2ELi16ELb1ELb0EEEJSG_NS5_IJNSS_ISE_SB_EENSS_INSA_ILi16EEESB_EEEEEfSI_fSI_NS1J_6fusion15FusionCallbacksIS1N_NS1S_17LinearCombinationIffffLNS_15FloatRoundStyleE2EEESG_S1R_JEEENS4_5SM1004TMEM4LOAD26SM100_TMEM_LOAD_32dp32b16xESZ_NS10_INS11_ILi2ELi4ELi3EEES14_NSS_INS5_IJS1D_S1P_EEENS5_IJS1P_SB_EEEEEEENS4_39AutoVectorizingCopyWithAssumedAlignmentILi128EEENS4_14SM90_TMA_STOREES26_S28_S28_EEEvvEEEEvNT_6ParamsE --------------------------
	.section	.nv.info._ZN7cutlass13device_kernelINS_4gemm6kernel13GemmUniversalIN4cute5tupleIJiiiiEEENS1_10collective13CollectiveMmaINS1_35MainloopSm100TmaUmmaWarpSpecializedILi4ELi2ELi4ENS5_IJNS4_1CILi1EEESB_SB_EEEEENS5_IJNSA_ILi128EEENSA_ILi64EEESF_EEEfNS5_IJSB_llEEEfNS5_IJlSB_lEEENS4_8TiledMMAINS4_8MMA_AtomIJNS4_17SM100_MMA_TF32_SSINS_10tfloat32_tESM_fLi128ELi64ELNS4_4UMMA5MajorE1ELSO_0ELNSN_7ScaleInE0ELSP_0EEEEEENS4_6LayoutISC_NS5_IJNSA_ILi0EEEST_ST_EEEEENS5_IJNS4_10UnderscoreESW_SW_EEEEENS4_13SM90_TMA_LOADENS4_14ComposedLayoutINS4_7SwizzleILi2ELi5ELi2EEENS4_18smem_ptr_flag_bitsILi32EEENSS_INS5_IJNSA_ILi32EEENSA_ILi4EEEEEENS5_IJSB_S15_EEEEEEEvNS4_8identityESZ_NS10_INS11_ILi3ELi4ELi3EEES14_NSS_INS5_IJNSA_ILi8EEES15_EEENS5_IJS15_SB_EEEEEEEvS1B_EENS_8epilogue10collective18CollectiveEpilogueINS1J_23Sm100TmaWarpSpecializedILi4ELi2ELi16ELb1ELb0EEEJSG_NS5_IJNSS_ISE_SB_EENSS_INSA_ILi16EEESB_EEEEEfSI_fSI_NS1J_6fusion15FusionCallbacksIS1N_NS1S_17LinearCombinationIffffLNS_15FloatRoundStyleE2EEESG_S1R_JEEENS4_5SM1004TMEM4LOAD26SM100_TMEM_LOAD_32dp32b16xESZ_NS10_INS11_ILi2ELi4ELi3EEES14_NSS_INS5_IJS1D_S1P_EEENS5_IJS1P_SB_EEEEEEENS4_39AutoVectorizingCopyWithAssumedAlignmentILi128EEENS4_14SM90_TMA_STOREES26_S28_S28_EEEvvEEEEvNT_6ParamsE,"",@"SHT_CUDA_INFO"
	.sectionflags	@""
	.align	4


	//----- nvinfo : EIATTR_CUDA_API_VERSION
	.align		4
        /*0000*/ 	.byte	0x04, 0x37
        /*0002*/ 	.short	(.L_31 - .L_30)
.L_30:
        /*0004*/ 	.word	0x00000082


	//----- nvinfo : EIATTR_KPARAM_INFO
	.align		4
.L_31:
        /*0008*/ 	.byte	0x04, 0x17
        /*000a*/ 	.short	(.L_33 - .L_32)
.L_32:
        /*000c*/ 	.word	0x00000000
        /*0010*/ 	.short	0x0000
        /*0012*/ 	.short	0x0000
        /*0014*/ 	.byte	0x00, 0xf0, 0x01, 0x20


	//----- nvinfo : EIATTR_AT_ENTRY_FRAGMENTS
	.align		4
.L_33:
        /*0018*/ 	.byte	0x04, 0x4f
        /*001a*/ 	.short	(.L_35 - .L_34)


	//   ....[0]....
.L_34:
        /*001c*/ 	.word	0x00000006


	//----- nvinfo : EIATTR_RESERVED_SMEM_USED
	.align		4
.L_35:
        /*0020*/ 	.byte	0x01, 0x41
	.zero		2


	//----- nvinfo : EIATTR_SPARSE_MMA_MASK
	.align		4
        /*0024*/ 	.byte	0x03, 0x50
        /*0026*/ 	.short	0x0000


	//----- nvinfo : EIATTR_TCGEN05_1CTA_USED
	.align		4
        /*0028*/ 	.byte	0x01, 0x51
	.zero		2


	//----- nvinfo : EIATTR_MAXREG_COUNT
	.align		4
        /*002c*/ 	.byte	0x03, 0x1b
        /*002e*/ 	.short	0x00ff


	//----- nvinfo : EIATTR_NUM_BARRIERS
	.align		4
        /*0030*/ 	.byte	0x02, 0x4c
        /*0032*/ 	.byte	0x07
	.zero		1


	//----- nvinfo : EIATTR_EXTERNS
	.align		4
        /*0034*/ 	.byte	0x04, 0x0f
        /*0036*/ 	.short	(.L_37 - .L_36)


	//   ....[0]....
	.align		4
.L_36:
        /*0038*/ 	.word	index@(__assertfail)


	//----- nvinfo : EIATTR_MERCURY_ISA_VERSION
	.align		4
.L_37:
        /*003c*/ 	.byte	0x03, 0x5f
        /*003e*/ 	.short	0x0101


	//----- nvinfo : EIATTR_INT_WARP_WIDE_INSTR_OFFSETS
	.align		4
        /*0040*/ 	.byte	0x04, 0x31
        /*0042*/ 	.short	(.L_39 - .L_38)


	//   ....[0]....
.L_38:
        /*0044*/ 	.word	0x00002160


	//   ....[1]....
        /*0048*/ 	.word	0x00003d60


	//   ....[2]....
        /*004c*/ 	.word	0x00003d90


	//   ....[3]....
        /*0050*/ 	.word	0x00003de0


	//   ....[4]....
        /*0054*/ 	.word	0x000046f0


	//   ....[5]....
        /*0058*/ 	.word	0x00004750


	//   ....[6]....
        /*005c*/ 	.word	0x00004840


	//   ....[7]....
        /*0060*/ 	.word	0x000048b0


	//   ....[8]....
        /*0064*/ 	.word	0x000049c0


	//   ....[9]....
        /*0068*/ 	.word	0x00004a50


	//   ....[10]....
        /*006c*/ 	.word	0x00004c20


	//   ....[11]....
        /*0070*/ 	.word	0x00004d80


	//----- nvinfo : EIATTR_COOP_GROUP_MASK_REGIDS
	.align		4
.L_39:
        /*0074*/ 	.byte	0x04, 0x29
        /*0076*/ 	.short	(.L_41 - .L_40)


	//   ....[0]....
.L_40:
        /*0078*/ 	.word	0xffffffff


	//   ....[1]....
        /*007c*/ 	.word	0xffffffff


	//   ....[2]....
        /*0080*/ 	.word	0xffffffff


	//   ....[3]....
        /*0084*/ 	.word	0xffffffff


	//   ....[4]....
        /*0088*/ 	.word	0xffffffff


	//   ....[5]....
        /*008c*/ 	.word	0xffffffff


	//   ....[6]....
        /*0090*/ 	.word	0xffffffff


	//   ....[7]....
        /*0094*/ 	.word	0xffffffff


	//   ....[8]....
        /*0098*/ 	.word	0xffffffff


	//   ....[9]....
        /*009c*/ 	.word	0xffffffff


	//   ....[10]....
        /*00a0*/ 	.word	0xffffffff


	//   ....[11]....
        /*00a4*/ 	.word	0xffffffff


	//   ....[12]....
        /*00a8*/ 	.word	0xffffffff


	//----- nvinfo : EIATTR_COOP_GROUP_INSTR_OFFSETS
	.align		4
.L_41:
        /*00ac*/ 	.byte	0x04, 0x28
        /*00ae*/ 	.short	(.L_43 - .L_42)


	//   ....[0]....
.L_42:
        /*00b0*/ 	.word	0x00000090


	//   ....[1]....
        /*00b4*/ 	.word	0x000004d0


	//   ....[2]....
        /*00b8*/ 	.word	0x00000640


	//   ....[3]....
        /*00bc*/ 	.word	0x000007e0


	//   ....[4]....
        /*00c0*/ 	.word	0x000008e0


	//   ....[5]....
        /*00c4*/ 	.word	0x00000a50


	//   ....[6]....
        /*00c8*/ 	.word	0x00000bf0


	//   ....[7]....
        /*00cc*/ 	.word	0x00002040


	//   ....[8]....
        /*00d0*/ 	.word	0x00002e20


	//   ....[9]....
        /*00d4*/ 	.word	0x00003030


	//   ....[10]....
        /*00d8*/ 	.word	0x00003060


	//   ....[11]....
        /*00dc*/ 	.word	0x00003c50


	//   ....[12]....
        /*00e0*/ 	.word	0x00003e80


	//----- nvinfo : EIATTR_VRC_CTA_INIT_COUNT
	.align		4
.L_43:
        /*00e4*/ 	.byte	0x02, 0x4a
        /*00e6*/ 	.byte	0x80
	.zero		1


	//----- nvinfo : EIATTR_SYSCALL_OFFSETS
	.align		4
        /*00e8*/ 	.byte	0x04, 0x46
        /*00ea*/ 	.short	(.L_45 - .L_44)


	//   ....[0]....
.L_44:
        /*00ec*/ 	.word	0x00005800


	//   ....[1]....
        /*00f0*/ 	.word	0x000058f0


	//   ....[2]....
        /*00f4*/ 	.word	0x00006060


	//   ....[3]....
        /*00f8*/ 	.word	0x000067e0


	//   ....[4]....
        /*00fc*/ 	.word	0x00006f30


	//   ....[5]....
        /*0100*/ 	.word	0x00007680


	//----- nvinfo : EIATTR_MBARRIER_INSTR_OFFSETS
	.align		4
.L_45:
        /*0104*/ 	.byte	0x04, 0x39
        /*0106*/ 	.short	(.L_47 - .L_46)


	//   ....[0]....
.L_46:
        /*0108*/ 	.word	0x000005b0
        /*010c*/ 	.word	0x000000ff
        /*0110*/ 	.word	0x00000000
        /*0114*/ 	.short	0x0100
        /*0116*/ 	.byte	0x05
	.zero		1


	//   ....[1]....
        /*0118*/ 	.word	0x000005c0
        /*011c*/ 	.word	0x000000ff
        /*0120*/ 	.word	0x00000020
        /*0124*/ 	.short	0x0100
        /*0126*/ 	.byte	0x05
	.zero		1


	//   ....[2]....
        /*0128*/ 	.word	0x000005d0
        /*012c*/ 	.word	0x000000ff
        /*0130*/ 	.word	0x00000008
        /*0134*/ 	.short	0x0100
        /*0136*/ 	.byte	0x05
	.zero		1


	//   ....[3]....
        /*0138*/ 	.word	0x000005e0
        /*013c*/ 	.word	0x000000ff
        /*0140*/ 	.word	0x00000028
        /*0144*/ 	.short	0x0100
        /*0146*/ 	.byte	0x05
	.zero		1


	//   ....[4]....
        /*0148*/ 	.word	0x000005f0
        /*014c*/ 	.word	0x000000ff
        /*0150*/ 	.word	0x00000010
        /*0154*/ 	.short	0x0100
        /*0156*/ 	.byte	0x05
	.zero		1


	//   ....[5]....
        /*0158*/ 	.word	0x00000600
        /*015c*/ 	.word	0x000000ff
        /*0160*/ 	.word	0x00000030
        /*0164*/ 	.short	0x0100
        /*0166*/ 	.byte	0x05
	.zero		1


	//   ....[6]....
        /*0168*/ 	.word	0x00000610
        /*016c*/ 	.word	0x000000ff
        /*0170*/ 	.word	0x00000018
        /*0174*/ 	.short	0x0100
        /*0176*/ 	.byte	0x05
	.zero		1


	//   ....[7]....
        /*0178*/ 	.word	0x00000620
        /*017c*/ 	.word	0x000000ff
        /*0180*/ 	.word	0x00000038
        /*0184*/ 	.short	0x0100
        /*0186*/ 	.byte	0x05
	.zero		1


	//   ....[8]....
        /*0188*/ 	.word	0x00000750
        /*018c*/ 	.word	0x000000ff
        /*0190*/ 	.word	0x00000040
        /*0194*/ 	.short	0x0100
        /*0196*/ 	.byte	0x07
	.zero		1


	//   ....[9]....
        /*0198*/ 	.word	0x00000760
        /*019c*/ 	.word	0x000000ff
        /*01a0*/ 	.word	0x00000060
        /*01a4*/ 	.short	0x0100
        /*01a6*/ 	.byte	0x07
	.zero		1


	//   ....[10]....
        /*01a8*/ 	.word	0x00000770
        /*01ac*/ 	.word	0x000000ff
        /*01b0*/ 	.word	0x00000048
        /*01b4*/ 	.short	0x0100
        /*01b6*/ 	.byte	0x07
	.zero		1


	//   ....[11]....
        /*01b8*/ 	.word	0x00000780
        /*01bc*/ 	.word	0x000000ff
        /*01c0*/ 	.word	0x00000068
        /*01c4*/ 	.short	0x0100
        /*01c6*/ 	.byte	0x07
	.zero		1


	//   ....[12]....
        /*01c8*/ 	.word	0x00000790
        /*01cc*/ 	.word	0x000000ff
        /*01d0*/ 	.word	0x00000050
        /*01d4*/ 	.short	0x0100
        /*01d6*/ 	.byte	0x07
	.zero		1


	//   ....[13]....
        /*01d8*/ 	.word	0x000007a0
        /*01dc*/ 	.word	0x000000ff
        /*01e0*/ 	.word	0x00000070
        /*01e4*/ 	.short	0x0100
        /*01e6*/ 	.byte	0x07
	.zero		1


	//   ....[14]....
        /*01e8*/ 	.word	0x000007b0
        /*01ec*/ 	.word	0x000000ff
        /*01f0*/ 	.word	0x00000058
        /*01f4*/ 	.short	0x0100
        /*01f6*/ 	.byte	0x07
	.zero		1


	//   ....[15]....
        /*01f8*/ 	.word	0x000007c0
        /*01fc*/ 	.word	0x000000ff
        /*0200*/ 	.word	0x00000078
        /*0204*/ 	.short	0x0100
        /*0206*/ 	.byte	0x07
	.zero		1


	//   ....[16]....
        /*0208*/ 	.word	0x000008b0
        /*020c*/ 	.word	0x000000ff
        /*0210*/ 	.word	0x00000080
        /*0214*/ 	.short	0x0100
        /*0216*/ 	.byte	0x05
	.zero		1


	//   ....[17]....
        /*0218*/ 	.word	0x000008c0
        /*021c*/ 	.word	0x000000ff
        /*0220*/ 	.word	0x00000088
        /*0224*/ 	.short	0x0100
        /*0226*/ 	.byte	0x05
	.zero		1


	//   ....[18]....
        /*0228*/ 	.word	0x00000a00
        /*022c*/ 	.word	0x000000ff
        /*0230*/ 	.word	0x00000090
        /*0234*/ 	.short	0x0100
        /*0236*/ 	.byte	0x05
	.zero		1


	//   ....[19]....
        /*0238*/ 	.word	0x00000a10
        /*023c*/ 	.word	0x000000ff
        /*0240*/ 	.word	0x000000a0
        /*0244*/ 	.short	0x0100
        /*0246*/ 	.byte	0x05
	.zero		1


	//   ....[20]....
        /*0248*/ 	.word	0x00000a20
        /*024c*/ 	.word	0x000000ff
        /*0250*/ 	.word	0x00000098
        /*0254*/ 	.short	0x0100
        /*0256*/ 	.byte	0x05
	.zero		1


	//   ....[21]....
        /*0258*/ 	.word	0x00000a30
        /*025c*/ 	.word	0x000000ff
        /*0260*/ 	.word	0x000000a8
        /*0264*/ 	.short	0x0100
        /*0266*/ 	.byte	0x05
	.zero		1


	//   ....[22]....
        /*0268*/ 	.word	0x00000b60
        /*026c*/ 	.word	0x000000ff
        /*0270*/ 	.word	0x000000b0
        /*0274*/ 	.short	0x0100
        /*0276*/ 	.byte	0x07
	.zero		1


	//   ....[23]....
        /*0278*/ 	.word	0x00000b70
        /*027c*/ 	.word	0x000000ff
        /*0280*/ 	.word	0x000000d0
        /*0284*/ 	.short	0x0100
        /*0286*/ 	.byte	0x07
	.zero		1


	//   ....[24]....
        /*0288*/ 	.word	0x00000b80
        /*028c*/ 	.word	0x000000ff
        /*0290*/ 	.word	0x000000b8
        /*0294*/ 	.short	0x0100
        /*0296*/ 	.byte	0x07
	.zero		1


	//   ....[25]....
        /*0298*/ 	.word	0x00000b90
        /*029c*/ 	.word	0x000000ff
        /*02a0*/ 	.word	0x000000d8
        /*02a4*/ 	.short	0x0100
        /*02a6*/ 	.byte	0x07
	.zero		1


	//   ....[26]....
        /*02a8*/ 	.word	0x00000ba0
        /*02ac*/ 	.word	0x000000ff
        /*02b0*/ 	.word	0x000000c0
        /*02b4*/ 	.short	0x0100
        /*02b6*/ 	.byte	0x07
	.zero		1


	//   ....[27]....
        /*02b8*/ 	.word	0x00000bb0
        /*02bc*/ 	.word	0x000000ff
        /*02c0*/ 	.word	0x000000e0
        /*02c4*/ 	.short	0x0100
        /*02c6*/ 	.byte	0x07
	.zero		1


	//   ....[28]....
        /*02c8*/ 	.word	0x00000bc0
        /*02cc*/ 	.word	0x000000ff
        /*02d0*/ 	.word	0x000000c8
        /*02d4*/ 	.short	0x0100
        /*02d6*/ 	.byte	0x07
	.zero		1


	//   ....[29]....
        /*02d8*/ 	.word	0x00000bd0
        /*02dc*/ 	.word	0x000000ff
        /*02e0*/ 	.word	0x000000e8
        /*02e4*/ 	.short	0x0100
        /*02e6*/ 	.byte	0x07
	.zero		1


	//   ....[30]....
        /*02e8*/ 	.word	0x00000cc0
        /*02ec*/ 	.word	0x000000ff
        /*02f0*/ 	.word	0x000000f0
        /*02f4*/ 	.short	0x0100
        /*02f6*/ 	.byte	0x05
	.zero		1


	//   ....[31]....
        /*02f8*/ 	.word	0x00000cd0
        /*02fc*/ 	.word	0x000000ff
        /*0300*/ 	.word	0x00000100
        /*0304*/ 	.short	0x0100
        /*0306*/ 	.byte	0x05
	.zero		1


	//   ....[32]....
        /*0308*/ 	.word	0x00000ce0
        /*030c*/ 	.word	0x000000ff
        /*0310*/ 	.word	0x000000f8
        /*0314*/ 	.short	0x0100
        /*0316*/ 	.byte	0x05
	.zero		1


	//   ....[33]....
        /*0318*/ 	.word	0x00000cf0
        /*031c*/ 	.word	0x000000ff
        /*0320*/ 	.word	0x00000108
        /*0324*/ 	.short	0x0100
        /*0326*/ 	.byte	0x05
	.zero		1


	//   ....[34]....
        /*0328*/ 	.word	0x000015c0
        /*032c*/ 	.word	0x00000002
        /*0330*/ 	.word	0x00000100
        /*0334*/ 	.short	0x010a
        /*0336*/ 	.byte	0xff
	.zero		1


	//   ....[35]....
        /*0338*/ 	.word	0x000015f0
        /*033c*/ 	.word	0x00000002
        /*0340*/ 	.word	0x000000f0
        /*0344*/ 	.short	0x0101
        /*0346*/ 	.byte	0xff
	.zero		1


	//   ....[36]....
        /*0348*/ 	.word	0x000016c0
        /*034c*/ 	.word	0x000000ff
        /*0350*/ 	.word	0x00000020
        /*0354*/ 	.short	0x010a
        /*0356*/ 	.byte	0x08
	.zero		1


	//   ....[37]....
        /*0358*/ 	.word	0x00001790
        /*035c*/ 	.word	0x000000ff
        /*0360*/ 	.word	0x00000020
        /*0364*/ 	.short	0x010a
        /*0366*/ 	.byte	0x31
	.zero		1


	//   ....[38]....
        /*0368*/ 	.word	0x00001890
        /*036c*/ 	.word	0x000000ff
        /*0370*/ 	.word	0x00000020
        /*0374*/ 	.short	0x010a
        /*0376*/ 	.byte	0x08
	.zero		1


	//   ....[39]....
        /*0378*/ 	.word	0x00001b90
        /*037c*/ 	.word	0x000000ff
        /*0380*/ 	.word	0x00000088
        /*0384*/ 	.short	0x0101
        /*0386*/ 	.byte	0x04
	.zero		1


	//   ....[40]....
        /*0388*/ 	.word	0x00001bb0
        /*038c*/ 	.word	0x000000ff
        /*0390*/ 	.word	0x00000020
        /*0394*/ 	.short	0x010a
        /*0396*/ 	.byte	0x08
	.zero		1


	//   ....[41]....
        /*0398*/ 	.word	0x00001c60
        /*039c*/ 	.word	0x000000ff
        /*03a0*/ 	.word	0x00000020
        /*03a4*/ 	.short	0x010a
        /*03a6*/ 	.byte	0x31
	.zero		1


	//   ....[42]....
        /*03a8*/ 	.word	0x00001d60
        /*03ac*/ 	.word	0x000000ff
        /*03b0*/ 	.word	0x00000020
        /*03b4*/ 	.short	0x010a
        /*03b6*/ 	.byte	0x08
	.zero		1


	//   ....[43]....
        /*03b8*/ 	.word	0x00002070
        /*03bc*/ 	.word	0x00000002
        /*03c0*/ 	.word	0x00000090
        /*03c4*/ 	.short	0x010a
        /*03c6*/ 	.byte	0xff
	.zero		1


	//   ....[44]....
        /*03c8*/ 	.word	0x00002130
        /*03cc*/ 	.word	0x00000002
        /*03d0*/ 	.word	0x00000000
        /*03d4*/ 	.short	0x0101
        /*03d6*/ 	.byte	0xff
	.zero		1


	//   ....[45]....
        /*03d8*/ 	.word	0x00002690
        /*03dc*/ 	.word	0x000000ff
        /*03e0*/ 	.word	0x00000000
        /*03e4*/ 	.short	0x010a
        /*03e6*/ 	.byte	0x05
	.zero		1


	//   ....[46]....
        /*03e8*/ 	.word	0x00002720
        /*03ec*/ 	.word	0x000000ff
        /*03f0*/ 	.word	0x00000000
        /*03f4*/ 	.short	0x010a
        /*03f6*/ 	.byte	0x05
	.zero		1


	//   ....[47]....
        /*03f8*/ 	.word	0x000027b0
        /*03fc*/ 	.word	0x000000ff
        /*0400*/ 	.word	0x00000000
        /*0404*/ 	.short	0x010a
        /*0406*/ 	.byte	0x05
	.zero		1


	//   ....[48]....
        /*0408*/ 	.word	0x00002850
        /*040c*/ 	.word	0x00000000
        /*0410*/ 	.word	0x00000000
        /*0414*/ 	.short	0x010a
        /*0416*/ 	.byte	0xff
	.zero		1


	//   ....[49]....
        /*0418*/ 	.word	0x00002970
        /*041c*/ 	.word	0x00000000
        /*0420*/ 	.word	0x000000f0
        /*0424*/ 	.short	0x010a
        /*0426*/ 	.byte	0xff
	.zero		1


	//   ....[50]....
        /*0428*/ 	.word	0x000029e0
        /*042c*/ 	.word	0x00000000
        /*0430*/ 	.word	0x00000000
        /*0434*/ 	.short	0x0101
        /*0436*/ 	.byte	0xff
	.zero		1


	//   ....[51]....
        /*0438*/ 	.word	0x00002a00
        /*043c*/ 	.word	0x000000ff
        /*0440*/ 	.word	0x000000a0
        /*0444*/ 	.short	0x010a
        /*0446*/ 	.byte	0x05
	.zero		1


	//   ....[52]....
        /*0448*/ 	.word	0x00002b20
        /*044c*/ 	.word	0x00000000
        /*0450*/ 	.word	0x00000090
        /*0454*/ 	.short	0x010a
        /*0456*/ 	.byte	0xff
	.zero		1


	//   ....[53]....
        /*0458*/ 	.word	0x00002c20
        /*045c*/ 	.word	0x00000000
        /*0460*/ 	.word	0x00000000
        /*0464*/ 	.short	0x0101
        /*0466*/ 	.byte	0xff
	.zero		1


	//   ....[54]....
        /*0468*/ 	.word	0x00002cb0
        /*046c*/ 	.word	0x000000ff
        /*0470*/ 	.word	0x000000a0
        /*0474*/ 	.short	0x0106
        /*0476*/ 	.byte	0x05
	.zero		1


	//   ....[55]....
        /*0478*/ 	.word	0x00002cd0
        /*047c*/ 	.word	0x000000ff
        /*0480*/ 	.word	0x000000a0
        /*0484*/ 	.short	0x010a
        /*0486*/ 	.byte	0x05
	.zero		1


	//   ....[56]....
        /*0488*/ 	.word	0x00002d60
        /*048c*/ 	.word	0x000000ff
        /*0490*/ 	.word	0x000000a0
        /*0494*/ 	.short	0x0106
        /*0496*/ 	.byte	0x04
	.zero		1


	//   ....[57]....
        /*0498*/ 	.word	0x00002da0
        /*049c*/ 	.word	0x00000000
        /*04a0*/ 	.word	0x000000a0
        /*04a4*/ 	.short	0x010a
        /*04a6*/ 	.byte	0xff
	.zero		1


	//   ....[58]....
        /*04a8*/ 	.word	0x00003360
        /*04ac*/ 	.word	0x00000000
        /*04b0*/ 	.word	0x00000090
        /*04b4*/ 	.short	0x010a
        /*04b6*/ 	.byte	0xff
	.zero		1


	//   ....[59]....
        /*04b8*/ 	.word	0x00003460
        /*04bc*/ 	.word	0x00000003
        /*04c0*/ 	.word	0x00000000
        /*04c4*/ 	.short	0x0101
        /*04c6*/ 	.byte	0xff
	.zero		1


	//   ....[60]....
        /*04c8*/ 	.word	0x00003470
        /*04cc*/ 	.word	0x000000ff
        /*04d0*/ 	.word	0x00000000
        /*04d4*/ 	.short	0x010a
        /*04d6*/ 	.byte	0x07
	.zero		1


	//   ....[61]....
        /*04d8*/ 	.word	0x000034a0
        /*04dc*/ 	.word	0x000000ff
        /*04e0*/ 	.word	0x000000d0
        /*04e4*/ 	.short	0x010a
        /*04e6*/ 	.byte	0x06
	.zero		1


	//   ....[62]....
        /*04e8*/ 	.word	0x00003570
        /*04ec*/ 	.word	0x000000ff
        /*04f0*/ 	.word	0x00000000
        /*04f4*/ 	.short	0x010a
        /*04f6*/ 	.byte	0x0b
	.zero		1


	//   ....[63]....
        /*04f8*/ 	.word	0x000036a0
        /*04fc*/ 	.word	0x000000ff
        /*0500*/ 	.word	0x00000000
        /*0504*/ 	.short	0x010a
        /*0506*/ 	.byte	0x22
	.zero		1


	//   ....[64]....
        /*0508*/ 	.word	0x00003a80
        /*050c*/ 	.word	0x000000ff
        /*0510*/ 	.word	0x00000000
        /*0514*/ 	.short	0x010a
        /*0516*/ 	.byte	0x06
	.zero		1


	//   ....[65]....
        /*0518*/ 	.word	0x00003b10
        /*051c*/ 	.word	0x000000ff
        /*0520*/ 	.word	0x00000000
        /*0524*/ 	.short	0x010a
        /*0526*/ 	.byte	0x06
	.zero		1


	//   ....[66]....
        /*0528*/ 	.word	0x00003ba0
        /*052c*/ 	.word	0x000000ff
        /*0530*/ 	.word	0x00000000
        /*0534*/ 	.short	0x010a
        /*0536*/ 	.byte	0x06
	.zero		1


	//   ....[67]....
        /*0538*/ 	.word	0x00003c30
        /*053c*/ 	.word	0x000000ff
        /*0540*/ 	.word	0x00000000
        /*0544*/ 	.short	0x010a
        /*0546*/ 	.byte	0x07
	.zero		1


	//   ....[68]....
        /*0548*/ 	.word	0x000040a0
        /*054c*/ 	.word	0x00000000
        /*0550*/ 	.word	0x00000090
        /*0554*/ 	.short	0x010a
        /*0556*/ 	.byte	0xff
	.zero		1


	//   ....[69]....
        /*0558*/ 	.word	0x00004160
        /*055c*/ 	.word	0x00000000
        /*0560*/ 	.word	0x00000000
        /*0564*/ 	.short	0x0101
        /*0566*/ 	.byte	0xff
	.zero		1


	//   ....[70]....
        /*0568*/ 	.word	0x00004480
        /*056c*/ 	.word	0x000000ff
        /*0570*/ 	.word	0x00000088
        /*0574*/ 	.short	0x010a
        /*0576*/ 	.byte	0x07
	.zero		1


	//   ....[71]....
        /*0578*/ 	.word	0x00004670
        /*057c*/ 	.word	0x000000ff
        /*0580*/ 	.word	0x00000060
        /*0584*/ 	.short	0x010a
        /*0586*/ 	.byte	0x07
	.zero		1


	//   ....[72]....
        /*0588*/ 	.word	0x000047f0
        /*058c*/ 	.word	0x000000ff
        /*0590*/ 	.word	0x00000040
        /*0594*/ 	.short	0x010b
        /*0596*/ 	.byte	0x07
	.zero		1


	//   ....[73]....
        /*0598*/ 	.word	0x00004800
        /*059c*/ 	.word	0x000000ff
        /*05a0*/ 	.word	0x00000000
        /*05a4*/ 	.short	0x0101
        /*05a6*/ 	.byte	0x08
	.zero		1


	//   ....[74]....
        /*05a8*/ 	.word	0x00004810
        /*05ac*/ 	.word	0x000000ff
        /*05b0*/ 	.word	0x00000068
        /*05b4*/ 	.short	0x010a
        /*05b6*/ 	.byte	0x07
	.zero		1


	//   ....[75]....
        /*05b8*/ 	.word	0x00004960
        /*05bc*/ 	.word	0x000000ff
        /*05c0*/ 	.word	0x00000048
        /*05c4*/ 	.short	0x010b
        /*05c6*/ 	.byte	0x07
	.zero		1


	//   ....[76]....
        /*05c8*/ 	.word	0x00004970
        /*05cc*/ 	.word	0x000000ff
        /*05d0*/ 	.word	0x00000000
        /*05d4*/ 	.short	0x0101
        /*05d6*/ 	.byte	0x08
	.zero		1


	//   ....[77]....
        /*05d8*/ 	.word	0x00004980
        /*05dc*/ 	.word	0x000000ff
        /*05e0*/ 	.word	0x00000070
        /*05e4*/ 	.short	0x010a
        /*05e6*/ 	.byte	0x07
	.zero		1


	//   ....[78]....
        /*05e8*/ 	.word	0x00004b00
        /*05ec*/ 	.word	0x000000ff
        /*05f0*/ 	.word	0x00000050
        /*05f4*/ 	.short	0x010b
        /*05f6*/ 	.byte	0x07
	.zero		1


	//   ....[79]....
        /*05f8*/ 	.word	0x00004b40
        /*05fc*/ 	.word	0x000000ff
        /*0600*/ 	.word	0x00000000
        /*0604*/ 	.short	0x0101
        /*0606*/ 	.byte	0x08
	.zero		1


	//   ....[80]....
        /*0608*/ 	.word	0x00004b80
        /*060c*/ 	.word	0x000000ff
        /*0610*/ 	.word	0x00000078
        /*0614*/ 	.short	0x010a
        /*0616*/ 	.byte	0x07
	.zero		1


	//   ....[81]....
        /*0618*/ 	.word	0x00004dc0
        /*061c*/ 	.word	0x000000ff
        /*0620*/ 	.word	0x00000058
        /*0624*/ 	.short	0x010b
        /*0626*/ 	.byte	0x07
	.zero		1


	//   ....[82]....
        /*0628*/ 	.word	0x00004de0
        /*062c*/ 	.word	0x000000ff
        /*0630*/ 	.word	0x00000000
        /*0634*/ 	.short	0x0101
        /*0636*/ 	.byte	0x0d
	.zero		1


	//   ....[83]....
        /*0638*/ 	.word	0x00004e10
        /*063c*/ 	.word	0x000000ff
        /*0640*/ 	.word	0x00000060
        /*0644*/ 	.short	0x010a
        /*0646*/ 	.byte	0x07
	.zero		1


	//   ....[84]....
        /*0648*/ 	.word	0x00004e30
        /*064c*/ 	.word	0x000000ff
        /*0650*/ 	.word	0x00000068
        /*0654*/ 	.short	0x010a
        /*0656*/ 	.byte	0x07
	.zero		1


	//   ....[85]....
        /*0658*/ 	.word	0x00004e50
        /*065c*/ 	.word	0x000000ff
        /*0660*/ 	.word	0x00000070
        /*0664*/ 	.short	0x010a
        /*0666*/ 	.byte	0x07
	.zero		1


	//   ....[86]....
        /*0668*/ 	.word	0x00004e90
        /*066c*/ 	.word	0x00000000
        /*0670*/ 	.word	0x00000078
        /*0674*/ 	.short	0x010a
        /*0676*/ 	.byte	0xff
	.zero		1


	//   ....[87]....
        /*0678*/ 	.word	0x000051c0
        /*067c*/ 	.word	0x00000000
        /*0680*/ 	.word	0x00000090
        /*0684*/ 	.short	0x010a
        /*0686*/ 	.byte	0xff
	.zero		1


	//   ....[88]....
        /*0688*/ 	.word	0x000052d0
        /*068c*/ 	.word	0x00000000
        /*0690*/ 	.word	0x00000000
        /*0694*/ 	.short	0x0101
        /*0696*/ 	.byte	0xff
	.zero		1


	//   ....[89]....
        /*0698*/ 	.word	0x00005d20
        /*069c*/ 	.word	0x000000ff
        /*06a0*/ 	.word	0x00000040
        /*06a4*/ 	.short	0x010a
        /*06a6*/ 	.byte	0x24
	.zero		1


	//   ....[90]....
        /*06a8*/ 	.word	0x00005d60
        /*06ac*/ 	.word	0x00000054
        /*06b0*/ 	.word	0x000000b0
        /*06b4*/ 	.short	0x010a
        /*06b6*/ 	.byte	0xff
	.zero		1


	//   ....[91]....
        /*06b8*/ 	.word	0x00005e50
        /*06bc*/ 	.word	0x000000ff
        /*06c0*/ 	.word	0x00000040
        /*06c4*/ 	.short	0x010a
        /*06c6*/ 	.byte	0x24
	.zero		1


	//   ....[92]....
        /*06c8*/ 	.word	0x00005f40
        /*06cc*/ 	.word	0x00000054
        /*06d0*/ 	.word	0x000000b0
        /*06d4*/ 	.short	0x010a
        /*06d6*/ 	.byte	0xff
	.zero		1


	//   ....[93]....
        /*06d8*/ 	.word	0x00006510
        /*06dc*/ 	.word	0x00000000
        /*06e0*/ 	.word	0x00000000
        /*06e4*/ 	.short	0x0101
        /*06e6*/ 	.byte	0xff
	.zero		1


	//   ....[94]....
        /*06e8*/ 	.word	0x00006520
        /*06ec*/ 	.word	0x00000002
        /*06f0*/ 	.word	0x00000040
        /*06f4*/ 	.short	0x010a
        /*06f6*/ 	.byte	0xff
	.zero		1


	//   ....[95]....
        /*06f8*/ 	.word	0x00006600
        /*06fc*/ 	.word	0x00000002
        /*0700*/ 	.word	0x00000040
        /*0704*/ 	.short	0x010a
        /*0706*/ 	.byte	0xff
	.zero		1


	//   ....[96]....
        /*0708*/ 	.word	0x00006c60
        /*070c*/ 	.word	0x00000010
        /*0710*/ 	.word	0x00000000
        /*0714*/ 	.short	0x0101
        /*0716*/ 	.byte	0xff
	.zero		1


	//   ....[97]....
        /*0718*/ 	.word	0x00006c80
        /*071c*/ 	.word	0x00000000
        /*0720*/ 	.word	0x00000040
        /*0724*/ 	.short	0x010a
        /*0726*/ 	.byte	0xff
	.zero		1


	//   ....[98]....
        /*0728*/ 	.word	0x00006d50
        /*072c*/ 	.word	0x00000000
        /*0730*/ 	.word	0x00000040
        /*0734*/ 	.short	0x010a
        /*0736*/ 	.byte	0xff
	.zero		1


	//   ....[99]....
        /*0738*/ 	.word	0x000073b0
        /*073c*/ 	.word	0x00000010
        /*0740*/ 	.word	0x00000000
        /*0744*/ 	.short	0x0101
        /*0746*/ 	.byte	0xff
	.zero		1


	//   ....[100]....
        /*0748*/ 	.word	0x000073d0
        /*074c*/ 	.word	0x00000000
        /*0750*/ 	.word	0x00000040
        /*0754*/ 	.short	0x010a
        /*0756*/ 	.byte	0xff
	.zero		1


	//   ....[101]....
        /*0758*/ 	.word	0x000074a0
        /*075c*/ 	.word	0x00000000
        /*0760*/ 	.word	0x00000040
        /*0764*/ 	.short	0x010a
        /*0766*/ 	.byte	0xff
	.zero		1


	//   ....[102]....
        /*0768*/ 	.word	0x00007720
        /*076c*/ 	.word	0x000000ff
        /*0770*/ 	.word	0x00000000
        /*0774*/ 	.short	0x0101
        /*0776*/ 	.byte	0x05
	.zero		1


	//   ....[103]....
        /*0778*/ 	.word	0x00007b60
        /*077c*/ 	.word	0x00000000
        /*0780*/ 	.word	0x00000000
        /*0784*/ 	.short	0x0101
        /*0786*/ 	.byte	0xff
	.zero		1


	//   ....[104]....
        /*0788*/ 	.word	0x00007dd0
        /*078c*/ 	.word	0x000000ff
        /*0790*/ 	.word	0x00000000
        /*0794*/ 	.short	0x0101
        /*0796*/ 	.byte	0x04
	.zero		1


	//   ....[105]....
        /*0798*/ 	.word	0x00007df0
        /*079c*/ 	.word	0x00000002
        /*07a0*/ 	.word	0x00000100
        /*07a4*/ 	.short	0x010a
        /*07a6*/ 	.byte	0xff
	.zero		1


	//   ....[106]....
        /*07a8*/ 	.word	0x00007e50
        /*07ac*/ 	.word	0x00000002
        /*07b0*/ 	.word	0x00000020
        /*07b4*/ 	.short	0x010a
        /*07b6*/ 	.byte	0xff
	.zero		1


	//   ....[107]....
        /*07b8*/ 	.word	0x00007eb0
        /*07bc*/ 	.word	0x00000002
        /*07c0*/ 	.word	0x00000020
        /*07c4*/ 	.short	0x010a
        /*07c6*/ 	.byte	0xff
	.zero		1


	//   ....[108]....
        /*07c8*/ 	.word	0x00007f00
        /*07cc*/ 	.word	0x00000002
        /*07d0*/ 	.word	0x00000090
        /*07d4*/ 	.short	0x010a
        /*07d6*/ 	.byte	0xff
	.zero		1


	//   ....[109]....
        /*07d8*/ 	.word	0x00007f60
        /*07dc*/ 	.word	0x00000000
        /*07e0*/ 	.word	0x00000000
        /*07e4*/ 	.short	0x010a
        /*07e6*/ 	.byte	0xff
	.zero		1


	//   ....[110]....
        /*07e8*/ 	.word	0x00007fc0
        /*07ec*/ 	.word	0x00000000
        /*07f0*/ 	.word	0x00000000
        /*07f4*/ 	.short	0x010a
        /*07f6*/ 	.byte	0xff
	.zero		1


	//   ....[111]....
        /*07f8*/ 	.word	0x00008020
        /*07fc*/ 	.word	0x00000000
        /*0800*/ 	.word	0x00000000
        /*0804*/ 	.short	0x010a
        /*0806*/ 	.byte	0xff
	.zero		1


	//   ....[112]....
        /*0808*/ 	.word	0x00008070
        /*080c*/ 	.word	0x00000000
        /*0810*/ 	.word	0x000000f0
        /*0814*/ 	.short	0x010a
        /*0816*/ 	.byte	0xff
	.zero		1


	//   ....[113]....
        /*0818*/ 	.word	0x000080d0
        /*081c*/ 	.word	0x00000000
        /*0820*/ 	.word	0x000000a0
        /*0824*/ 	.short	0x010a
        /*0826*/ 	.byte	0xff
	.zero		1


	//   ....[114]....
        /*0828*/ 	.word	0x00008120
        /*082c*/ 	.word	0x00000000
        /*0830*/ 	.word	0x00000090
        /*0834*/ 	.short	0x010a
        /*0836*/ 	.byte	0xff
	.zero		1


	//   ....[115]....
        /*0838*/ 	.word	0x00008180
        /*083c*/ 	.word	0x00000000
        /*0840*/ 	.word	0x000000a0
        /*0844*/ 	.short	0x010a
        /*0846*/ 	.byte	0xff
	.zero		1


	//   ....[116]....
        /*0848*/ 	.word	0x000081d0
        /*084c*/ 	.word	0x00000000
        /*0850*/ 	.word	0x00000090
        /*0854*/ 	.short	0x010a
        /*0856*/ 	.byte	0xff
	.zero		1


	//   ....[117]....
        /*0858*/ 	.word	0x00008230
        /*085c*/ 	.word	0x00000002
        /*0860*/ 	.word	0x000000d0
        /*0864*/ 	.short	0x010a
        /*0866*/ 	.byte	0xff
	.zero		1


	//   ....[118]....
        /*0868*/ 	.word	0x00008290
        /*086c*/ 	.word	0x00000000
        /*0870*/ 	.word	0x00000000
        /*0874*/ 	.short	0x010a
        /*0876*/ 	.byte	0xff
	.zero		1


	//   ....[119]....
        /*0878*/ 	.word	0x000082f0
        /*087c*/ 	.word	0x00000000
        /*0880*/ 	.word	0x00000000
        /*0884*/ 	.short	0x010a
        /*0886*/ 	.byte	0xff
	.zero		1


	//   ....[120]....
        /*0888*/ 	.word	0x00008350
        /*088c*/ 	.word	0x00000000
        /*0890*/ 	.word	0x00000000
        /*0894*/ 	.short	0x010a
        /*0896*/ 	.byte	0xff
	.zero		1


	//   ....[121]....
        /*0898*/ 	.word	0x000083b0
        /*089c*/ 	.word	0x00000000
        /*08a0*/ 	.word	0x00000000
        /*08a4*/ 	.short	0x010a
        /*08a6*/ 	.byte	0xff
	.zero		1


	//   ....[122]....
        /*08a8*/ 	.word	0x00008410
        /*08ac*/ 	.word	0x00000000
        /*08b0*/ 	.word	0x00000000
        /*08b4*/ 	.short	0x010a
        /*08b6*/ 	.byte	0xff
	.zero		1


	//   ....[123]....
        /*08b8*/ 	.word	0x00008460
        /*08bc*/ 	.word	0x00000000
        /*08c0*/ 	.word	0x00000090
        /*08c4*/ 	.short	0x010a
        /*08c6*/ 	.byte	0xff
	.zero		1


	//   ....[124]....
        /*08c8*/ 	.word	0x000084c0
        /*08cc*/ 	.word	0x00000000
        /*08d0*/ 	.word	0x00000088
        /*08d4*/ 	.short	0x010a
        /*08d6*/ 	.byte	0xff
	.zero		1


	//   ....[125]....
        /*08d8*/ 	.word	0x00008520
        /*08dc*/ 	.word	0x00000000
        /*08e0*/ 	.word	0x00000060
        /*08e4*/ 	.short	0x010a
        /*08e6*/ 	.byte	0xff
	.zero		1


	//   ....[126]....
        /*08e8*/ 	.word	0x00008580
        /*08ec*/ 	.word	0x00000000
        /*08f0*/ 	.word	0x00000068
        /*08f4*/ 	.short	0x010a
        /*08f6*/ 	.byte	0xff
	.zero		1


	//   ....[127]....
        /*08f8*/ 	.word	0x000085e0
        /*08fc*/ 	.word	0x00000000
        /*0900*/ 	.word	0x00000070
        /*0904*/ 	.short	0x010a
        /*0906*/ 	.byte	0xff
	.zero		1


	//   ....[128]....
        /*0908*/ 	.word	0x00008640
        /*090c*/ 	.word	0x00000000
        /*0910*/ 	.word	0x00000078
        /*0914*/ 	.short	0x010a
        /*0916*/ 	.byte	0xff
	.zero		1


	//   ....[129]....
        /*0918*/ 	.word	0x000086a0
        /*091c*/ 	.word	0x00000000
        /*0920*/ 	.word	0x00000060
        /*0924*/ 	.short	0x010a
        /*0926*/ 	.byte	0xff
	.zero		1


	//   ....[130]....
        /*0928*/ 	.word	0x00008700
        /*092c*/ 	.word	0x00000000
        /*0930*/ 	.word	0x00000068
        /*0934*/ 	.short	0x010a
        /*0936*/ 	.byte	0xff
	.zero		1


	//   ....[131]....
        /*0938*/ 	.word	0x00008760
        /*093c*/ 	.word	0x00000000
        /*0940*/ 	.word	0x00000070
        /*0944*/ 	.short	0x010a
        /*0946*/ 	.byte	0xff
	.zero		1


	//   ....[132]....
        /*0948*/ 	.word	0x000087b0
        /*094c*/ 	.word	0x00000000
        /*0950*/ 	.word	0x00000090
        /*0954*/ 	.short	0x010a
        /*0956*/ 	.byte	0xff
	.zero		1


	//   ....[133]....
        /*0958*/ 	.word	0x00008810
        /*095c*/ 	.word	0x00000002
        /*0960*/ 	.word	0x00000040
        /*0964*/ 	.short	0x010a
        /*0966*/ 	.byte	0xff
	.zero		1


	//   ....[134]....
        /*0968*/ 	.word	0x00008860
        /*096c*/ 	.word	0x00000054
        /*0970*/ 	.word	0x000000b0
        /*0974*/ 	.short	0x010a
        /*0976*/ 	.byte	0xff
	.zero		1


	//   ....[135]....
        /*0978*/ 	.word	0x000088b0
        /*097c*/ 	.word	0x00000002
        /*0980*/ 	.word	0x00000040
        /*0984*/ 	.short	0x010a
        /*0986*/ 	.byte	0xff
	.zero		1


	//   ....[136]....
        /*0988*/ 	.word	0x00008900
        /*098c*/ 	.word	0x00000000
        /*0990*/ 	.word	0x00000040
        /*0994*/ 	.short	0x010a
        /*0996*/ 	.byte	0xff
	.zero		1


	//   ....[137]....
        /*0998*/ 	.word	0x00008950
        /*099c*/ 	.word	0x00000000
        /*09a0*/ 	.word	0x00000040
        /*09a4*/ 	.short	0x010a
        /*09a6*/ 	.byte	0xff
	.zero		1


	//----- nvinfo : EIATTR_NUM_MBARRIERS
	.align		4
.L_47:
        /*09a8*/ 	.byte	0x03, 0x38
        /*09aa*/ 	.short	0x0022


	//----- nvinfo : EIATTR_EXIT_INSTR_OFFSETS
	.align		4
        /*09ac*/ 	.byte	0x04, 0x1c
        /*09ae*/ 	.short	(.L_49 - .L_48)


	//   ....[0]....
.L_48:
        /*09b0*/ 	.word	0x00002880


	//   ....[1]....
        /*09b4*/ 	.word	0x00002d70


	//   ....[2]....
        /*09b8*/ 	.word	0x00002dd0


	//   ....[3]....
        /*09bc*/ 	.word	0x00003e90


	//   ....[4]....
        /*09c0*/ 	.word	0x00004ec0


	//   ....[5]....
        /*09c4*/ 	.word	0x00004f00


	//   ....[6]....
        /*09c8*/ 	.word	0x00007cc0


	//   ....[7]....
        /*09cc*/ 	.word	0x00007d40


	//   ....[8]....
        /*09d0*/ 	.word	0x00007d70


	//   ....[9]....
        /*09d4*/ 	.word	0x00007de0


	//----- nvinfo : EIATTR_MAX_THREADS
	.align		4
.L_49:
        /*09d8*/ 	.byte	0x04, 0x05
        /*09da*/ 	.short	(.L_51 - .L_50)
.L_50:
        /*09dc*/ 	.word	0x00000100
        /*09e0*/ 	.word	0x00000001
        /*09e4*/ 	.word	0x00000001


	//----- nvinfo : EIATTR_CRS_STACK_SIZE
	.align		4
.L_51:
        /*09e8*/ 	.byte	0x04, 0x1e
        /*09ea*/ 	.short	(.L_53 - .L_52)
.L_52:
        /*09ec*/ 	.word	0x00000000


	//----- nvinfo : EIATTR_CBANK_PARAM_SIZE
	.align		4
.L_53:
        /*09f0*/ 	.byte	0x03, 0x19
        /*09f2*/ 	.short	0x0800


	//----- nvinfo : EIATTR_PARAM_CBANK
	.align		4
        /*09f4*/ 	.byte	0x04, 0x0a
        /*09f6*/ 	.short	(.L_55 - .L_54)
	.align		4
.L_54:
        /*09f8*/ 	.word	index@(.nv.constant0._ZN7cutlass13device_kernelINS_4gemm6kernel13GemmUniversalIN4cute5tupleIJiiiiEEENS1_10collective13CollectiveMmaINS1_35MainloopSm100TmaUmmaWarpSpecializedILi4ELi2ELi4ENS5_IJNS4_1CILi1EEESB_SB_EEEEENS5_IJNSA_ILi128EEENSA_ILi64EEESF_EEEfNS5_IJSB_llEEEfNS5_IJlSB_lEEENS4_8TiledMMAINS4_8MMA_AtomIJNS4_17SM100_MMA_TF32_SSINS_10tfloat32_tESM_fLi128ELi64ELNS4_4UMMA5MajorE1ELSO_0ELNSN_7ScaleInE0ELSP_0EEEEEENS4_6LayoutISC_NS5_IJNSA_ILi0EEEST_ST_EEEEENS5_IJNS4_10UnderscoreESW_SW_EEEEENS4_13SM90_TMA_LOADENS4_14ComposedLayoutINS4_7SwizzleILi2ELi5ELi2EEENS4_18smem_ptr_flag_bitsILi32EEENSS_INS5_IJNSA_ILi32EEENSA_ILi4EEEEEENS5_IJSB_S15_EEEEEEEvNS4_8identityESZ_NS10_INS11_ILi3ELi4ELi3EEES14_NSS_INS5_IJNSA_ILi8EEES15_EEENS5_IJS15_SB_EEEEEEEvS1B_EENS_8epilogue10collective18CollectiveEpilogueINS1J_23Sm100TmaWarpSpecializedILi4ELi2ELi16ELb1ELb0EEEJSG_NS5_IJNSS_ISE_SB_EENSS_INSA_ILi16EEESB_EEEEEfSI_fSI_NS1J_6fusion15FusionCallbacksIS1N_NS1S_17LinearCombinationIffffLNS_15FloatRoundStyleE2EEESG_S1R_JEEENS4_5SM1004TMEM4LOAD26SM100_TMEM_LOAD_32dp32b16xESZ_NS10_INS11_ILi2ELi4ELi3EEES14_NSS_INS5_IJS1D_S1P_EEENS5_IJS1P_SB_EEEEEEENS4_39AutoVectorizingCopyWithAssumedAlignmentILi128EEENS4_14SM90_TMA_STOREES26_S28_S28_EEEvvEEEEvNT_6ParamsE)
        /*09fc*/ 	.short	0x0380
        /*09fe*/ 	.short	0x0800


	//----- nvinfo : EIATTR_SW_WAR
	.align		4
.L_55:
        /*0a00*/ 	.byte	0x04, 0x36
        /*0a02*/ 	.short	(.L_57 - .L_56)
.L_56:
        /*0a04*/ 	.word	0x00000008
.L_57:


//--------------------- .nv.callgraph             --------------------------
	.section	.nv.callgraph,"",@"SHT_CUDA_CALLGRAPH"
	.align	4
	.sectionentsize	8
	.align		4
        /*0000*/ 	.word	0x00000000
	.align		4
        /*0004*/ 	.word	0xffffffff
	.align		4
        /*0008*/ 	.word	index@(_ZN7cutlass13device_kernelINS_4gemm6kernel13GemmUniversalIN4cute5tupleIJiiiiEEENS1_10collective13CollectiveMmaINS1_35MainloopSm100TmaUmmaWarpSpecializedILi4ELi2ELi4ENS5_IJNS4_1CILi1EEESB_SB_EEEEENS5_IJNSA_ILi128EEENSA_ILi64EEESF_EEEfNS5_IJSB_llEEEfNS5_IJlSB_lEEENS4_8TiledMMAINS4_8MMA_AtomIJNS4_17SM100_MMA_TF32_SSINS_10tfloat32_tESM_fLi128ELi64ELNS4_4UMMA5MajorE1ELSO_0ELNSN_7ScaleInE0ELSP_0EEEEEENS4_6LayoutISC_NS5_IJNSA_ILi0EEEST_ST_EEEEENS5_IJNS4_10UnderscoreESW_SW_EEEEENS4_13SM90_TMA_LOADENS4_14ComposedLayoutINS4_7SwizzleILi2ELi5ELi2EEENS4_18smem_ptr_flag_bitsILi32EEENSS_INS5_IJNSA_ILi32EEENSA_ILi4EEEEEENS5_IJSB_S15_EEEEEEEvNS4_8identityESZ_NS10_INS11_ILi3ELi4ELi3EEES14_NSS_INS5_IJNSA_ILi8EEES15_EEENS5_IJS15_SB_EEEEEEEvS1B_EENS_8epilogue10collective18CollectiveEpilogueINS1J_23Sm100TmaWarpSpecializedILi4ELi2ELi16ELb1ELb0EEEJSG_NS5_IJNSS_ISE_SB_EENSS_INSA_ILi16EEESB_EEEEEfSI_fSI_NS1J_6fusion15FusionCallbacksIS1N_NS1S_17LinearCombinationIffffLNS_15FloatRoundStyleE2EEESG_S1R_JEEENS4_5SM1004TMEM4LOAD26SM100_TMEM_LOAD_32dp32b16xESZ_NS10_INS11_ILi2ELi4ELi3EEES14_NSS_INS5_IJS1D_S1P_EEENS5_IJS1P_SB_EEEEEEENS4_39AutoVectorizingCopyWithAssumedAlignmentILi128EEENS4_14SM90_TMA_STOREES26_S28_S28_EEEvvEEEEvNT_6ParamsE)
	.align		4
        /*000c*/ 	.word	index@(__assertfail)
	.align		4
        /*0010*/ 	.word	0x00000000
	.align		4
        /*0014*/ 	.word	0xfffffffe
	.align		4
        /*0018*/ 	.word	0x00000000
	.align		4
        /*001c*/ 	.word	0xfffffffd
	.align		4
        /*0020*/ 	.word	0x00000000
	.align		4
        /*0024*/ 	.word	0xfffffffc


//--------------------- .nv.constant4             --------------------------
	.section	.nv.constant4,"a",@progbits
	.align	8
	.align		8
.nv.constant4:
        /*0000*/ 	.dword	__assertfail
	.align		8
        /*0008*/ 	.dword	__unnamed_1
	.align		8
        /*0010*/ 	.dword	__unnamed_2
	.align		8
        /*0018*/ 	.dword	_ZN40_INTERNAL_df6fef01_4_k_cu_a151dae5_359024cuda3std3__45__cpo5beginE
	.align		8
        /*0020*/ 	.dword	_ZN40_INTERNAL_df6fef01_4_k_cu_a151dae5_359024cuda3std3__45__cpo3endE
	.align		8
        /*0028*/ 	.dword	_ZN40_INTERNAL_df6fef01_4_k_cu_a151dae5_359024cuda3std3__45__cpo6cbeginE
	.align		8
        /*0030*/ 	.dword	_ZN40_INTERNAL_df6fef01_4_k_cu_a151dae5_359024cuda3std3__45__cpo4cendE
	.align		8
        /*0038*/ 	.dword	_ZN40_INTERNAL_df6fef01_4_k_cu_a151dae5_359024cuda3std3__442_GLOBAL__N__df6fef01_4_k_cu_a151dae5_359026ignoreE
	.align		8
        /*0040*/ 	.dword	_ZN40_INTERNAL_df6fef01_4_k_cu_a151dae5_359024cuda3std3__419piecewise_constructE
	.align		8
        /*0048*/ 	.dword	_ZN40_INTERNAL_df6fef01_4_k_cu_a151dae5_359024cuda3std3__48in_placeE
	.align		8
        /*0050*/ 	.dword	_ZN40_INTERNAL_df6fef01_4_k_cu_a151dae5_359024cuda3std6ranges3__45__cpo4swapE
	.align		8
        /*0058*/ 	.dword	_ZN40_INTERNAL_df6fef01_4_k_cu_a151dae5_359024cuda3std6ranges3__45__cpo9iter_moveE
	.align		8
        /*0060*/ 	.dword	_ZN40_INTERNAL_df6fef01_4_k_cu_a151dae5_359024cute7productE
	.align		8
        /*0068*/ 	.dword	_ZN40_INTERNAL_df6fef01_4_k_cu_a151dae5_359024cute1_E
	.align		8
        /*0070*/ 	.dword	$str$25
	.align		8
        /*0078*/ 	.dword	$str$26
	.align		8
        /*0080*/ 	.dword	$str$27
	.align		8
        /*0088*/ 	.dword	$str$28


//--------------------- .text._ZN7cutlass13device_kernelINS_4gemm6kernel13GemmUniversalIN4cute5tupleIJiiiiEEENS1_10collective13CollectiveMmaINS1_35MainloopSm100TmaUmmaWarpSpecializedILi4ELi2ELi4ENS5_IJNS4_1CILi1EEESB_SB_EEEEENS5_IJNSA_ILi128EEENSA_ILi64EEESF_EEEfNS5_IJSB_llEEEfNS5_IJlSB_lEEENS4_8TiledMMAINS4_8MMA_AtomIJNS4_17SM100_MMA_TF32_SSINS_10tfloat32_tESM_fLi128ELi64ELNS4_4UMMA5MajorE1ELSO_0ELNSN_7ScaleInE0ELSP_0EEEEEENS4_6LayoutISC_NS5_IJNSA_ILi0EEEST_ST_EEEEENS5_IJNS4_10UnderscoreESW_SW_EEEEENS4_13SM90_TMA_LOADENS4_14ComposedLayoutINS4_7SwizzleILi2ELi5ELi2EEENS4_18smem_ptr_flag_bitsILi32EEENSS_INS5_IJNSA_ILi32EEENSA_ILi4EEEEEENS5_IJSB_S15_EEEEEEEvNS4_8identityESZ_NS10_INS11_ILi3ELi4ELi3EEES14_NSS_INS5_IJNSA_ILi8EEES15_EEENS5_IJS15_SB_EEEEEEEvS1B_EENS_8epilogue10collective18CollectiveEpilogueINS1J_23Sm100TmaWarpSpecializedILi4ELi2ELi16ELb1ELb0EEEJSG_NS5_IJNSS_ISE_SB_EENSS_INSA_ILi16EEESB_EEEEEfSI_fSI_NS1J_6fusion15FusionCallbacksIS1N_NS1S_17LinearCombinationIffffLNS_15FloatRoundStyleE2EEESG_S1R_JEEENS4_5SM1004TMEM4LOAD26SM100_TMEM_LOAD_32dp32b16xESZ_NS10_INS11_ILi2ELi4ELi3EEES14_NSS_INS5_IJS1D_S1P_EEENS5_IJS1P_SB_EEEEEEENS4_39AutoVectorizingCopyWithAssumedAlignmentILi128EEENS4_14SM90_TMA_STOREES26_S28_S28_EEEvvEEEEvNT_6ParamsE --------------------------
	.section	.text._ZN7cutlass13device_kernelINS_4gemm6kernel13GemmUniversalIN4cute5tupleIJiiiiEEENS1_10collective13CollectiveMmaINS1_35MainloopSm100TmaUmmaWarpSpecializedILi4ELi2ELi4ENS5_IJNS4_1CILi1EEESB_SB_EEEEENS5_IJNSA_ILi128EEENSA_ILi64EEESF_EEEfNS5_IJSB_llEEEfNS5_IJlSB_lEEENS4_8TiledMMAINS4_8MMA_AtomIJNS4_17SM100_MMA_TF32_SSINS_10tfloat32_tESM_fLi128ELi64ELNS4_4UMMA5MajorE1ELSO_0ELNSN_7ScaleInE0ELSP_0EEEEEENS4_6LayoutISC_NS5_IJNSA_ILi0EEEST_ST_EEEEENS5_IJNS4_10UnderscoreESW_SW_EEEEENS4_13SM90_TMA_LOADENS4_14ComposedLayoutINS4_7SwizzleILi2ELi5ELi2EEENS4_18smem_ptr_flag_bitsILi32EEENSS_INS5_IJNSA_ILi32EEENSA_ILi4EEEEEENS5_IJSB_S15_EEEEEEEvNS4_8identityESZ_NS10_INS11_ILi3ELi4ELi3EEES14_NSS_INS5_IJNSA_ILi8EEES15_EEENS5_IJS15_SB_EEEEEEEvS1B_EENS_8epilogue10collective18CollectiveEpilogueINS1J_23Sm100TmaWarpSpecializedILi4ELi2ELi16ELb1ELb0EEEJSG_NS5_IJNSS_ISE_SB_EENSS_INSA_ILi16EEESB_EEEEEfSI_fSI_NS1J_6fusion15FusionCallbacksIS1N_NS1S_17LinearCombinationIffffLNS_15FloatRoundStyleE2EEESG_S1R_JEEENS4_5SM1004TMEM4LOAD26SM100_TMEM_LOAD_32dp32b16xESZ_NS10_INS11_ILi2ELi4ELi3EEES14_NSS_INS5_IJS1D_S1P_EEENS5_IJS1P_SB_EEEEEEENS4_39AutoVectorizingCopyWithAssumedAlignmentILi128EEENS4_14SM90_TMA_STOREES26_S28_S28_EEEvvEEEEvNT_6ParamsE,"ax",@progbits
	.align	128
.text._ZN7cutlass13device_kernelINS_4gemm6kernel13GemmUniversalIN4cute5tupleIJiiiiEEENS1_10collective13CollectiveMmaINS1_35MainloopSm100TmaUmmaWarpSpecializedILi4ELi2ELi4ENS5_IJNS4_1CILi1EEESB_SB_EEEEENS5_IJNSA_ILi128EEENSA_ILi64EEESF_EEEfNS5_IJSB_llEEEfNS5_IJlSB_lEEENS4_8TiledMMAINS4_8MMA_AtomIJNS4_17SM100_MMA_TF32_SSINS_10tfloat32_tESM_fLi128ELi64ELNS4_4UMMA5MajorE1ELSO_0ELNSN_7ScaleInE0ELSP_0EEEEEENS4_6LayoutISC_NS5_IJNSA_ILi0EEEST_ST_EEEEENS5_IJNS4_10UnderscoreESW_SW_EEEEENS4_13SM90_TMA_LOADENS4_14ComposedLayoutINS4_7SwizzleILi2ELi5ELi2EEENS4_18smem_ptr_flag_bitsILi32EEENSS_INS5_IJNSA_ILi32EEENSA_ILi4EEEEEENS5_IJSB_S15_EEEEEEEvNS4_8identityESZ_NS10_INS11_ILi3ELi4ELi3EEES14_NSS_INS5_IJNSA_ILi8EEES15_EEENS5_IJS15_SB_EEEEEEEvS1B_EENS_8epilogue10collective18CollectiveEpilogueINS1J_23Sm100TmaWarpSpecializedILi4ELi2ELi16ELb1ELb0EEEJSG_NS5_IJNSS_ISE_SB_EENSS_INSA_ILi16EEESB_EEEEEfSI_fSI_NS1J_6fusion15FusionCallbacksIS1N_NS1S_17LinearCombinationIffffLNS_15FloatRoundStyleE2EEESG_S1R_JEEENS4_5SM1004TMEM4LOAD26SM100_TMEM_LOAD_32dp32b16xESZ_NS10_INS11_ILi2ELi4ELi3EEES14_NSS_INS5_IJS1D_S1P_EEENS5_IJS1P_SB_EEEEEEENS4_39AutoVectorizingCopyWithAssumedAlignmentILi128EEENS4_14SM90_TMA_STOREES26_S28_S28_EEEvvEEEEvNT_6ParamsE:
        .type           _ZN7cutlass13device_kernelINS_4gemm6kernel13GemmUniversalIN4cute5tupleIJiiiiEEENS1_10collective13CollectiveMmaINS1_35MainloopSm100TmaUmmaWarpSpecializedILi4ELi2ELi4ENS5_IJNS4_1CILi1EEESB_SB_EEEEENS5_IJNSA_ILi128EEENSA_ILi64EEESF_EEEfNS5_IJSB_llEEEfNS5_IJlSB_lEEENS4_8TiledMMAINS4_8MMA_AtomIJNS4_17SM100_MMA_TF32_SSINS_10tfloat32_tESM_fLi128ELi64ELNS4_4UMMA5MajorE1ELSO_0ELNSN_7ScaleInE0ELSP_0EEEEEENS4_6LayoutISC_NS5_IJNSA_ILi0EEEST_ST_EEEEENS5_IJNS4_10UnderscoreESW_SW_EEEEENS4_13SM90_TMA_LOADENS4_14ComposedLayoutINS4_7SwizzleILi2ELi5ELi2EEENS4_18smem_ptr_flag_bitsILi32EEENSS_INS5_IJNSA_ILi32EEENSA_ILi4EEEEEENS5_IJSB_S15_EEEEEEEvNS4_8identityESZ_NS10_INS11_ILi3ELi4ELi3EEES14_NSS_INS5_IJNSA_ILi8EEES15_EEENS5_IJS15_SB_EEEEEEEvS1B_EENS_8epilogue10collective18CollectiveEpilogueINS1J_23Sm100TmaWarpSpecializedILi4ELi2ELi16ELb1ELb0EEEJSG_NS5_IJNSS_ISE_SB_EENSS_INSA_ILi16EEESB_EEEEEfSI_fSI_NS1J_6fusion15FusionCallbacksIS1N_NS1S_17LinearCombinationIffffLNS_15FloatRoundStyleE2EEESG_S1R_JEEENS4_5SM1004TMEM4LOAD26SM100_TMEM_LOAD_32dp32b16xESZ_NS10_INS11_ILi2ELi4ELi3EEES14_NSS_INS5_IJS1D_S1P_EEENS5_IJS1P_SB_EEEEEEENS4_39AutoVectorizingCopyWithAssumedAlignmentILi128EEENS4_14SM90_TMA_STOREES26_S28_S28_EEEvvEEEEvNT_6ParamsE,@function
        .size           _ZN7cutlass13device_kernelINS_4gemm6kernel13GemmUniversalIN4cute5tupleIJiiiiEEENS1_10collective13CollectiveMmaINS1_35MainloopSm100TmaUmmaWarpSpecializedILi4ELi2ELi4ENS5_IJNS4_1CILi1EEESB_SB_EEEEENS5_IJNSA_ILi128EEENSA_ILi64EEESF_EEEfNS5_IJSB_llEEEfNS5_IJlSB_lEEENS4_8TiledMMAINS4_8MMA_AtomIJNS4_17SM100_MMA_TF32_SSINS_10tfloat32_tESM_fLi128ELi64ELNS4_4UMMA5MajorE1ELSO_0ELNSN_7ScaleInE0ELSP_0EEEEEENS4_6LayoutISC_NS5_IJNSA_ILi0EEEST_ST_EEEEENS5_IJNS4_10UnderscoreESW_SW_EEEEENS4_13SM90_TMA_LOADENS4_14ComposedLayoutINS4_7SwizzleILi2ELi5ELi2EEENS4_18smem_ptr_flag_bitsILi32EEENSS_INS5_IJNSA_ILi32EEENSA_ILi4EEEEEENS5_IJSB_S15_EEEEEEEvNS4_8identityESZ_NS10_INS11_ILi3ELi4ELi3EEES14_NSS_INS5_IJNSA_ILi8EEES15_EEENS5_IJS15_SB_EEEEEEEvS1B_EENS_8epilogue10collective18CollectiveEpilogueINS1J_23Sm100TmaWarpSpecializedILi4ELi2ELi16ELb1ELb0EEEJSG_NS5_IJNSS_ISE_SB_EENSS_INSA_ILi16EEESB_EEEEEfSI_fSI_NS1J_6fusion15FusionCallbacksIS1N_NS1S_17LinearCombinationIffffLNS_15FloatRoundStyleE2EEESG_S1R_JEEENS4_5SM1004TMEM4LOAD26SM100_TMEM_LOAD_32dp32b16xESZ_NS10_INS11_ILi2ELi4ELi3EEES14_NSS_INS5_IJS1D_S1P_EEENS5_IJS1P_SB_EEEEEEENS4_39AutoVectorizingCopyWithAssumedAlignmentILi128EEENS4_14SM90_TMA_STOREES26_S28_S28_EEEvvEEEEvNT_6ParamsE,(.L_x_180 - _ZN7cutlass13device_kernelINS_4gemm6kernel13GemmUniversalIN4cute5tupleIJiiiiEEENS1_10collective13CollectiveMmaINS1_35MainloopSm100TmaUmmaWarpSpecializedILi4ELi2ELi4ENS5_IJNS4_1CILi1EEESB_SB_EEEEENS5_IJNSA_ILi128EEENSA_ILi64EEESF_EEEfNS5_IJSB_llEEEfNS5_IJlSB_lEEENS4_8TiledMMAINS4_8MMA_AtomIJNS4_17SM100_MMA_TF32_SSINS_10tfloat32_tESM_fLi128ELi64ELNS4_4UMMA5MajorE1ELSO_0ELNSN_7ScaleInE0ELSP_0EEEEEENS4_6LayoutISC_NS5_IJNSA_ILi0EEEST_ST_EEEEENS5_IJNS4_10UnderscoreESW_SW_EEEEENS4_13SM90_TMA_LOADENS4_14ComposedLayoutINS4_7SwizzleILi2ELi5ELi2EEENS4_18smem_ptr_flag_bitsILi32EEENSS_INS5_IJNSA_ILi32EEENSA_ILi4EEEEEENS5_IJSB_S15_EEEEEEEvNS4_8identityESZ_NS10_INS11_ILi3ELi4ELi3EEES14_NSS_INS5_IJNSA_ILi8EEES15_EEENS5_IJS15_SB_EEEEEEEvS1B_EENS_8epilogue10collective18CollectiveEpilogueINS1J_23Sm100TmaWarpSpecializedILi4ELi2ELi16ELb1ELb0EEEJSG_NS5_IJNSS_ISE_SB_EENSS_INSA_ILi16EEESB_EEEEEfSI_fSI_NS1J_6fusion15FusionCallbacksIS1N_NS1S_17LinearCombinationIffffLNS_15FloatRoundStyleE2EEESG_S1R_JEEENS4_5SM1004TMEM4LOAD26SM100_TMEM_LOAD_32dp32b16xESZ_NS10_INS11_ILi2ELi4ELi3EEES14_NSS_INS5_IJS1D_S1P_EEENS5_IJS1P_SB_EEEEEEENS4_39AutoVectorizingCopyWithAssumedAlignmentILi128EEENS4_14SM90_TMA_STOREES26_S28_S28_EEEvvEEEEvNT_6ParamsE)
        .other          _ZN7cutlass13device_kernelINS_4gemm6kernel13GemmUniversalIN4cute5tupleIJiiiiEEENS1_10collective13CollectiveMmaINS1_35MainloopSm100TmaUmmaWarpSpecializedILi4ELi2ELi4ENS5_IJNS4_1CILi1EEESB_SB_EEEEENS5_IJNSA_ILi128EEENSA_ILi64EEESF_EEEfNS5_IJSB_llEEEfNS5_IJlSB_lEEENS4_8TiledMMAINS4_8MMA_AtomIJNS4_17SM100_MMA_TF32_SSINS_10tfloat32_tESM_fLi128ELi64ELNS4_4UMMA5MajorE1ELSO_0ELNSN_7ScaleInE0ELSP_0EEEEEENS4_6LayoutISC_NS5_IJNSA_ILi0EEEST_ST_EEEEENS5_IJNS4_10UnderscoreESW_SW_EEEEENS4_13SM90_TMA_LOADENS4_14ComposedLayoutINS4_7SwizzleILi2ELi5ELi2EEENS4_18smem_ptr_flag_bitsILi32EEENSS_INS5_IJNSA_ILi32EEENSA_ILi4EEEEEENS5_IJSB_S15_EEEEEEEvNS4_8identityESZ_NS10_INS11_ILi3ELi4ELi3EEES14_NSS_INS5_IJNSA_ILi8EEES15_EEENS5_IJS15_SB_EEEEEEEvS1B_EENS_8epilogue10collective18CollectiveEpilogueINS1J_23Sm100TmaWarpSpecializedILi4ELi2ELi16ELb1ELb0EEEJSG_NS5_IJNSS_ISE_SB_EENSS_INSA_ILi16EEESB_EEEEEfSI_fSI_NS1J_6fusion15FusionCallbacksIS1N_NS1S_17LinearCombinationIffffLNS_15FloatRoundStyleE2EEESG_S1R_JEEENS4_5SM1004TMEM4LOAD26SM100_TMEM_LOAD_32dp32b16xESZ_NS10_INS11_ILi2ELi4ELi3EEES14_NSS_INS5_IJS1D_S1P_EEENS5_IJS1P_SB_EEEEEEENS4_39AutoVectorizingCopyWithAssumedAlignmentILi128EEENS4_14SM90_TMA_STOREES26_S28_S28_EEEvvEEEEvNT_6ParamsE,@"STO_CUDA_ENTRY STV_DEFAULT"
_ZN7cutlass13device_kernelINS_4gemm6kernel13GemmUniversalIN4cute5tupleIJiiiiEEENS1_10collective13CollectiveMmaINS1_35MainloopSm100TmaUmmaWarpSpecializedILi4ELi2ELi4ENS5_IJNS4_1CILi1EEESB_SB_EEEEENS5_IJNSA_ILi128EEENSA_ILi64EEESF_EEEfNS5_IJSB_llEEEfNS5_IJlSB_lEEENS4_8TiledMMAINS4_8MMA_AtomIJNS4_17SM100_MMA_TF32_SSINS_10tfloat32_tESM_fLi128ELi64ELNS4_4UMMA5MajorE1ELSO_0ELNSN_7ScaleInE0ELSP_0EEEEEENS4_6LayoutISC_NS5_IJNSA_ILi0EEEST_ST_EEEEENS5_IJNS4_10UnderscoreESW_SW_EEEEENS4_13SM90_TMA_LOADENS4_14ComposedLayoutINS4_7SwizzleILi2ELi5ELi2EEENS4_18smem_ptr_flag_bitsILi32EEENSS_INS5_IJNSA_ILi32EEENSA_ILi4EEEEEENS5_IJSB_S15_EEEEEEEvNS4_8identityESZ_NS10_INS11_ILi3ELi4ELi3EEES14_NSS_INS5_IJNSA_ILi8EEES15_EEENS5_IJS15_SB_EEEEEEEvS1B_EENS_8epilogue10collective18CollectiveEpilogueINS1J_23Sm100TmaWarpSpecializedILi4ELi2ELi16ELb1ELb0EEEJSG_NS5_IJNSS_ISE_SB_EENSS_INSA_ILi16EEESB_EEEEEfSI_fSI_NS1J_6fusion15FusionCallbacksIS1N_NS1S_17LinearCombinationIffffLNS_15FloatRoundStyleE2EEESG_S1R_JEEENS4_5SM1004TMEM4LOAD26SM100_TMEM_LOAD_32dp32b16xESZ_NS10_INS11_ILi2ELi4ELi3EEES14_NSS_INS5_IJS1D_S1P_EEENS5_IJS1P_SB_EEEEEEENS4_39AutoVectorizingCopyWithAssumedAlignmentILi128EEENS4_14SM90_TMA_STOREES26_S28_S28_EEEvvEEEEvNT_6ParamsE:
[----:B------:R-:W1:Y:S01]  /*0000*/  LDC R1, c[0x0][0x37c] ;  /* 0x0000df00ff017b82 */ /* 0x000e620000000800 */
[----:B------:R-:W2:Y:S01]  /*0010*/  S2R R77, SR_TID.X ;  /* 0x00000000004d7919 */ /* 0x000ea20000002100 */
[----:B------:R-:W3:Y:S01]  /*0020*/  LDCU.64 UR4, c[0x0][0x890] ;  /* 0x00011200ff0477ac */ /* 0x000ee20008000a00 */
[----:B------:R-:W-:Y:S02]  /*0030*/  PRMT R64, RZ, 0x7610, R64 ;  /* 0x00007610ff407816 */ /* 0x000fe40000000040 */
[----:B------:R-:W-:Y:S01]  /*0040*/  ELECT P5, URZ, PT ;  /* 0x0000000000ff782f */ /* 0x000fe200038a0000 */
[----:B------:R-:W4:Y:S01]  /*0050*/  LDCU.64 UR46, c[0x0][0x358] ;  /* 0x00006b00ff2e77ac */ /* 0x000f220008000a00 */
[----:B---3--:R-:W-:-:S04]  /*0060*/  UISETP.NE.U32.AND UP0, UPT, UR4, URZ, UPT ;  /* 0x000000ff0400728c */ /* 0x008fc8000bf05070 */
[----:B------:R-:W-:Y:S01]  /*0070*/  UISETP.NE.AND.EX UP0, UPT, UR5, URZ, UPT, UP0 ;  /* 0x000000ff0500728c */ /* 0x000fe2000bf05300 */
[----:B--2---:R-:W-:-:S05]  /*0080*/  SHF.R.U32.HI R68, RZ, 0x5, R77 ;  /* 0x00000005ff447819 */ /* 0x004fca000001164d */
[----:B------:R-:W2:Y:S02]  /*0090*/  SHFL.IDX PT, R0, R68, RZ, 0x1f ;  /* 0x00001fff44007589 */ /* 0x000ea400000e0000 */
[----:B--2---:R-:W-:Y:S01]  /*00a0*/  R2UR UR8, R0 ;  /* 0x00000000000872ca */ /* 0x004fe200000e0000 */
[----:B-1--4-:R-:W-:-:S14]  /*00b0*/  BRA.U UP0, `(.L_x_0) ;  /* 0x00000001002c7547 */ /* 0x012fdc000b800000 */
[----:B------:R-:W1:Y:S02]  /*00c0*/  LDCU.64 UR6, c[0x0][0x888] ;  /* 0x00011100ff0677ac */ /* 0x000e640008000a00 */
[----:B-1----:R-:W-:-:S04]  /*00d0*/  UISETP.NE.U32.AND UP0, UPT, UR6, URZ, UPT ;  /* 0x000000ff0600728c */ /* 0x002fc8000bf05070 */
[----:B------:R-:W-:-:S09]  /*00e0*/  UISETP.NE.AND.EX UP0, UPT, UR7, URZ, UPT, UP0 ;  /* 0x000000ff0700728c */ /* 0x000fd2000bf05300 */
[----:B------:R-:W-:Y:S05]  /*00f0*/  BRA.U !UP0, `(.L_x_1) ;  /* 0x0000000108107547 */ /* 0x000fea000b800000 */
[----:B------:R-:W1:Y:S02]  /*0100*/  LDC.64 R2, c[0x0][0x888] ;  /* 0x00022200ff027b82 */ /* 0x000e640000000a00 */
[----:B-1----:R1:W5:Y:S01]  /*0110*/  LDG.E R35, desc[UR46][R2.64] ;  /* 0x0000002e02237981 */ /* 0x002362000c1e1900 */
[----:B------:R-:W-:Y:S01]  /*0120*/  HFMA2 R64, -RZ, RZ, 0, 5.9604644775390625e-08 ;  /* 0x00000001ff407431 */ /* 0x000fe200000001ff */
[----:B------:R-:W-:Y:S05]  /*0130*/  BRA `(.L_x_0) ;  /* 0x00000000000c7947 */ /* 0x000fea0003800000 */
.L_x_1:
[----:B------:R-:W1:Y:S01]  /*0140*/  LDCU UR6, c[0x0][0x880] ;  /* 0x00011000ff0677ac */ /* 0x000e620008000800 */
[----:B------:R-:W-:Y:S01]  /*0150*/  HFMA2 R64, -RZ, RZ, 0, 5.9604644775390625e-08 ;  /* 0x00000001ff407431 */ /* 0x000fe200000001ff */
[----:B-1----:R-:W-:-:S07]  /*0160*/  MOV R35, UR6 ;  /* 0x0000000600237c02 */ /* 0x002fce0008000f00 */
.L_x_0:
[----:B------:R-:W2:Y:S02]  /*0170*/  LDCU.64 UR6, c[0x0][0x8b0] ;  /* 0x00011600ff0677ac */ /* 0x000ea40008000a00 */
[----:B--2---:R-:W-:-:S04]  /*0180*/  UISETP.NE.U32.AND UP0, UPT, UR6, URZ, UPT ;  /* 0x000000ff0600728c */ /* 0x004fc8000bf05070 */
[----:B------:R-:W-:-:S09]  /*0190*/  UISETP.NE.AND.EX UP0, UPT, UR7, URZ, UPT, UP0 ;  /* 0x000000ff0700728c */ /* 0x000fd2000bf05300 */
[----:B------:R-:W-:Y:S05]  /*01a0*/  BRA.U UP0, `(.L_x_2) ;  /* 0x0000000100247547 */ /* 0x000fea000b800000 */
[----:B------:R-:W2:Y:S02]  /*01b0*/  LDCU.64 UR6, c[0x0][0x8a8] ;  /* 0x00011500ff0677ac */ /* 0x000ea40008000a00 */
[----:B--2---:R-:W-:-:S04]  /*01c0*/  UISETP.NE.U32.AND UP0, UPT, UR6, URZ, UPT ;  /* 0x000000ff0600728c */ /* 0x004fc8000bf05070 */
[----:B------:R-:W-:-:S09]  /*01d0*/  UISETP.NE.AND.EX UP0, UPT, UR7, URZ, UPT, UP0 ;  /* 0x000000ff0700728c */ /* 0x000fd2000bf05300 */
[----:B------:R-:W-:Y:S05]  /*01e0*/  BRA.U !UP0, `(.L_x_3) ;  /* 0x00000001080c7547 */ /* 0x000fea000b800000 */
[----:B-1----:R-:W1:Y:S02]  /*01f0*/  LDC.64 R2, c[0x0][0x8a8] ;  /* 0x00022a00ff027b82 */ /* 0x002e640000000a00 */
[----:B-1----:R2:W5:Y:S01]  /*0200*/  LDG.E R33, desc[UR46][R2.64] ;  /* 0x0000002e02217981 */ /* 0x002562000c1e1900 */
[----:B------:R-:W-:Y:S05]  /*0210*/  BRA `(.L_x_2) ;  /* 0x0000000000087947 */ /* 0x000fea0003800000 */
.L_x_3:
[----:B------:R-:W2:Y:S02]  /*0220*/  LDCU UR6, c[0x0][0x8a0] ;  /* 0x00011400ff0677ac */ /* 0x000ea40008000800 */
[----:B--2---:R-:W-:Y:S02]  /*0230*/  MOV R33, UR6 ;  /* 0x0000000600217c02 */ /* 0x004fe40008000f00 */
.L_x_2:
[----:B------:R-:W-:Y:S01]  /*0240*/  IMAD.U32 R0, RZ, RZ, UR8 ;  /* 0x00000008ff007e24 */ /* 0x000fe2000f8e00ff */
[----:B------:R-:W-:Y:S04]  /*0250*/  BSSY.RECONVERGENT B0, `(.L_x_4) ;  /* 0x000000c000007945 */ /* 0x000fe80003800200 */
[C---:B------:R-:W-:Y:S02]  /*0260*/  ISETP.NE.OR P1, PT, R0.reuse, 0x1, !P5 ;  /* 0x000000010000780c */ /* 0x040fe40006f25670 */
[----:B------:R-:W-:-:S11]  /*0270*/  ISETP.NE.OR P0, PT, R0, 0x3, !P5 ;  /* 0x000000030000780c */ /* 0x000fd60006f05670 */
[----:B------:R-:W-:Y:S05]  /*0280*/  @P1 BRA `(.L_x_5) ;  /* 0x0000000000201947 */ /* 0x000fea0003800000 */
[----:B------:R-:W3:Y:S02]  /*0290*/  LDCU.64 UR6, c[0x0][0x348] ;  /* 0x00006900ff0677ac */ /* 0x000ee40008000a00 */
[----:B---3--:R-:W-:Y:S02]  /*02a0*/  UIADD3 UR10, UP1, UPT, UR6, 0x80, URZ ;  /* 0x00000080060a7890 */ /* 0x008fe4000ff3e0ff */
[----:B------:R-:W-:Y:S02]  /*02b0*/  UIADD3 UR6, UP0, UPT, UR6, 0x180, URZ ;  /* 0x0000018006067890 */ /* 0x000fe4000ff1e0ff */
[----:B------:R-:W-:Y:S02]  /*02c0*/  UIADD3.X UR11, UPT, UPT, URZ, UR7, URZ, UP1, !UPT ;  /* 0x00000007ff0b7290 */ /* 0x000fe40008ffe4ff */
[----:B------:R-:W-:-:S07]  /*02d0*/  UIADD3.X UR7, UPT, UPT, URZ, UR7, URZ, UP0, !UPT ;  /* 0x00000007ff077290 */ /* 0x000fce00087fe4ff */
[----:B------:R3:W-:Y:S02]  /*02e0*/  UTMACCTL.PF [UR10] ;  /* 0x000000000a0079b9 */ /* 0x0007e40008040000 */
[----:B------:R3:W-:Y:S02]  /*02f0*/  UTMACCTL.PF [UR6] ;  /* 0x00000000060079b9 */ /* 0x0007e40008040000 */
[----:B---3--:R-:W-:Y:S01]  /*0300*/  NOP ;  /* 0x0000000000007918 */ /* 0x008fe20000000000 */
.L_x_5:
[----:B------:R-:W-:Y:S05]  /*0310*/  BSYNC.RECONVERGENT B0 ;  /* 0x0000000000007941 */ /* 0x000fea0003800200 */
.L_x_4:
[----:B------:R-:W-:Y:S04]  /*0320*/  BSSY.RECONVERGENT B0, `(.L_x_6) ;  /* 0x000000a000007945 */ /* 0x000fe80003800200 */
        /* <DEDUP_REMOVED lines=9> */
.L_x_7:
[----:B------:R-:W-:Y:S05]  /*03c0*/  BSYNC.RECONVERGENT B0 ;  /* 0x0000000000007941 */ /* 0x000fea0003800200 */
.L_x_6:
[----:B------:R-:W3:Y:S01]  /*03d0*/  LDCU.64 UR6, c[0x0][0x888] ;  /* 0x00011100ff0677ac */ /* 0x000ee20008000a00 */
[----:B------:R-:W-:Y:S02]  /*03e0*/  UISETP.EQ.U32.AND UP1, UPT, UR4, URZ, UPT ;  /* 0x000000ff0400728c */ /* 0x000fe4000bf22070 */
[----:B------:R-:W-:Y:S02]  /*03f0*/  UPLOP3.LUT UP2, UPT, UPT, UPT, UPT, 0x80, 0x8 ;  /* 0x000000000008789c */ /* 0x000fe40003f4f070 */
[----:B---3--:R-:W-:-:S04]  /*0400*/  UISETP.NE.U32.AND UP0, UPT, UR6, URZ, UPT ;  /* 0x000000ff0600728c */ /* 0x008fc8000bf05070 */
[----:B------:R-:W-:-:S04]  /*0410*/  UISETP.NE.AND.EX UP0, UPT, UR7, URZ, UPT, UP0 ;  /* 0x000000ff0700728c */ /* 0x000fc8000bf05300 */
[----:B------:R-:W-:-:S04]  /*0420*/  UISETP.EQ.OR.EX UP3, UPT, UR5, URZ, !UP0, UP1 ;  /* 0x000000ff0500728c */ /* 0x000fc8000c762710 */
[----:B------:R-:W-:-:S05]  /*0430*/  UP2UR UR49, UPR, URZ, 0x8 ;  /* 0x00000008ff317883 */ /* 0x000fca0008000000 */
[----:B------:R-:W-:Y:S07]  /*0440*/  BRA.U !UP3, `(.L_x_8) ;  /* 0x000000010b207547 */ /* 0x000fee000b800000 */
[----:B------:R-:W-:Y:S01]  /*0450*/  UISETP.NE.U32.AND UP2, UPT, UR4, URZ, UPT ;  /* 0x000000ff0400728c */ /* 0x000fe2000bf45070 */
[----:B-----5:R-:W-:Y:S01]  /*0460*/  FSETP.NEU.AND P0, PT, R35, RZ, PT ;  /* 0x000000ff2300720b */ /* 0x020fe20003f0d000 */
[----:B------:R-:W-:Y:S02]  /*0470*/  USEL UR4, URZ, 0xffffffff, UP0 ;  /* 0xffffffffff047887 */ /* 0x000fe40008000000 */
[----:B------:R-:W-:-:S10]  /*0480*/  UISETP.NE.AND.EX UP2, UPT, UR5, URZ, UPT, UP2 ;  /* 0x000000ff0500728c */ /* 0x000fd4000bf45320 */
[----:B------:R-:W-:Y:S01]  /*0490*/  VOTEU.ANY UP1, P0 ;  /* 0x0000000000ff7886 */ /* 0x000fe20000020100 */
[----:B------:R-:W-:-:S04]  /*04a0*/  @!UP2 USEL UR4, URZ, 0xffffffff, UP1 ;  /* 0xffffffffff04a887 */ /* 0x000fc80008800000 */
[----:B------:R-:W-:-:S04]  /*04b0*/  ULOP3.LUT UR4, UR4, 0x1, URZ, 0xc0, !UPT ;  /* 0x0000000104047892 */ /* 0x000fc8000f8ec0ff */
[----:B------:R-:W-:-:S11]  /*04c0*/  UISETP.NE.U32.AND UP2, UPT, UR4, 0x1, UPT ;  /* 0x000000010400788c */ /* 0x000fd6000bf45070 */
.L_x_8:
[----:B-12---:R-:W1:Y:S01]  /*04d0*/  SHFL.IDX PT, R2, R68, RZ, 0x1f ;  /* 0x00001fff44027589 */ /* 0x006e6200000e0000 */
[----:B------:R-:W-:-:S04]  /*04e0*/  UISETP.NE.AND UP1, UPT, UR8, 0x2, UPT ;  /* 0x000000020800788c */ /* 0x000fc8000bf25270 */
[----:B------:R-:W-:Y:S01]  /*04f0*/  USEL UR6, URZ, 0x1, UP1 ;  /* 0x00000001ff067887 */ /* 0x000fe20008800000 */
[----:B-1----:R-:W-:-:S13]  /*0500*/  ISETP.NE.AND P0, PT, R2, RZ, PT ;  /* 0x000000ff0200720c */ /* 0x002fda0003f05270 */
[----:B------:R-:W-:Y:S05]  /*0510*/  @P0 BRA `(.L_x_9) ;  /* 0x0000000000480947 */ /* 0x000fea0003800000 */
[----:B------:R-:W1:Y:S01]  /*0520*/  S2UR UR5, SR_CgaCtaId ;  /* 0x00000000000579c3 */ /* 0x000e620000008800 */
[----:B------:R-:W-:Y:S01]  /*0530*/  UMOV UR7, 0x400 ;  /* 0x0000040000077882 */ /* 0x000fe20000000000 */
[----:B------:R-:W-:Y:S01]  /*0540*/  UMOV UR4, 0x1 ;  /* 0x0000000100047882 */ /* 0x000fe20000000000 */
[----:B------:R-:W-:Y:S01]  /*0550*/  ELECT P0, URZ, PT ;  /* 0x0000000000ff782f */ /* 0x000fe20003800000 */
[----:B------:R-:W-:-:S04]  /*0560*/  UIADD3 UR10, UPT, UPT, -UR4, 0x100000, URZ ;  /* 0x00100000040a7890 */ /* 0x000fc8000fffe1ff */
[----:B------:R-:W-:Y:S02]  /*0570*/  USHF.L.U32 UR11, UR10, 0xb, URZ ;  /* 0x0000000b0a0b7899 */ /* 0x000fe400080006ff */
[----:B------:R-:W-:Y:S02]  /*0580*/  USHF.L.U32 UR10, UR10, 0x1, URZ ;  /* 0x000000010a0a7899 */ /* 0x000fe400080006ff */
[----:B-1----:R-:W-:Y:S01]  /*0590*/  ULEA UR5, UR5, UR7, 0x18 ;  /* 0x0000000705057291 */ /* 0x002fe2000f8ec0ff */
[----:B------:R-:W1:Y:S11]  /*05a0*/  FENCE.VIEW.ASYNC.S ;  /* 0x00000000000073c6 */ /* 0x000e760000000000 */
[----:B-1----:R1:W2:Y:S01]  /*05b0*/  SYNCS.EXCH.64 URZ, [UR5], UR10 ;  /* 0x0000000a05ff75b2 */ /* 0x0022a20008000100 */
[----:B------:R1:W3:Y:S01]  /*05c0*/  SYNCS.EXCH.64 URZ, [UR5+0x20], UR10 ;  /* 0x0000200a05ff75b2 */ /* 0x0002e20008000100 */
[----:B------:R1:W4:Y:S01]  /*05d0*/  SYNCS.EXCH.64 URZ, [UR5+0x8], UR10 ;  /* 0x0000080a05ff75b2 */ /* 0x0003220008000100 */
[----:B------:R1:W1:Y:S01]  /*05e0*/  SYNCS.EXCH.64 URZ, [UR5+0x28], UR10 ;  /* 0x0000280a05ff75b2 */ /* 0x0002620008000100 */
[----:B------:R1:W1:Y:S01]  /*05f0*/  SYNCS.EXCH.64 URZ, [UR5+0x10], UR10 ;  /* 0x0000100a05ff75b2 */ /* 0x0002620008000100 */
[----:B------:R1:W1:Y:S01]  /*0600*/  SYNCS.EXCH.64 URZ, [UR5+0x30], UR10 ;  /* 0x0000300a05ff75b2 */ /* 0x0002620008000100 */
[----:B------:R1:W1:Y:S01]  /*0610*/  SYNCS.EXCH.64 URZ, [UR5+0x18], UR10 ;  /* 0x0000180a05ff75b2 */ /* 0x0002620008000100 */
[----:B------:R1:W1:Y:S01]  /*0620*/  SYNCS.EXCH.64 URZ, [UR5+0x38], UR10 ;  /* 0x0000380a05ff75b2 */ /* 0x0002620008000100 */
[----:B------:R-:W-:Y:S01]  /*0630*/  NOP ;  /* 0x0000000000007918 */ /* 0x000fe20000000000 */
.L_x_9:
[----:B------:R-:W2:Y:S01]  /*0640*/  SHFL.IDX PT, R2, R68, RZ, 0x1f ;  /* 0x00001fff44027589 */ /* 0x000ea200000e0000 */
[----:B------:R-:W-:Y:S01]  /*0650*/  NOP ;  /* 0x0000000000007918 */ /* 0x000fe20000000000 */
[----:B--2---:R-:W-:-:S13]  /*0660*/  ISETP.NE.AND P0, PT, R2, 0x1, PT ;  /* 0x000000010200780c */ /* 0x004fda0003f05270 */
[----:B------:R-:W-:Y:S05]  /*0670*/  @P0 BRA `(.L_x_10) ;  /* 0x0000000000580947 */ /* 0x000fea0003800000 */
[----:B------:R-:W2:Y:S01]  /*0680*/  S2UR UR7, SR_CgaCtaId ;  /* 0x00000000000779c3 */ /* 0x000ea20000008800 */
[----:B------:R-:W-:Y:S01]  /*0690*/  UMOV UR9, 0x400 ;  /* 0x0000040000097882 */ /* 0x000fe20000000000 */
[----:B-1----:R-:W-:Y:S01]  /*06a0*/  UMOV UR5, 0x20 ;  /* 0x0000002000057882 */ /* 0x002fe20000000000 */
[----:B------:R-:W-:Y:S01]  /*06b0*/  UMOV UR4, 0x80 ;  /* 0x0000008000047882 */ /* 0x000fe20000000000 */
[----:B------:R-:W-:-:S04]  /*06c0*/  UIADD3 UR10, UPT, UPT, -UR5, 0x100000, URZ ;  /* 0x00100000050a7890 */ /* 0x000fc8000fffe1ff */
[----:B------:R-:W-:Y:S02]  /*06d0*/  USHF.L.U32 UR11, UR10, 0xb, URZ ;  /* 0x0000000b0a0b7899 */ /* 0x000fe400080006ff */
[----:B------:R-:W-:Y:S02]  /*06e0*/  USHF.L.U32 UR10, UR10, 0x1, URZ ;  /* 0x000000010a0a7899 */ /* 0x000fe400080006ff */
[----:B------:R-:W-:-:S04]  /*06f0*/  UIADD3 UR4, UPT, UPT, -UR4, 0x100000, URZ ;  /* 0x0010000004047890 */ /* 0x000fc8000fffe1ff */
[----:B------:R-:W-:Y:S02]  /*0700*/  USHF.L.U32 UR5, UR4, 0xb, URZ ;  /* 0x0000000b04057899 */ /* 0x000fe400080006ff */
[----:B------:R-:W-:Y:S01]  /*0710*/  USHF.L.U32 UR4, UR4, 0x1, URZ ;  /* 0x0000000104047899 */ /* 0x000fe200080006ff */
[----:B------:R-:W-:Y:S01]  /*0720*/  ELECT P0, URZ, PT ;  /* 0x0000000000ff782f */ /* 0x000fe20003800000 */
[----:B--2---:R-:W-:Y:S01]  /*0730*/  ULEA UR7, UR7, UR9, 0x18 ;  /* 0x0000000907077291 */ /* 0x004fe2000f8ec0ff */
[----:B------:R-:W1:Y:S11]  /*0740*/  FENCE.VIEW.ASYNC.S ;  /* 0x00000000000073c6 */ /* 0x000e760000000000 */
[----:B-1----:R2:W1:Y:S01]  /*0750*/  SYNCS.EXCH.64 URZ, [UR7+0x40], UR10 ;  /* 0x0000400a07ff75b2 */ /* 0x0024620008000100 */
[----:B------:R2:W1:Y:S01]  /*0760*/  SYNCS.EXCH.64 URZ, [UR7+0x60], UR4 ;  /* 0x0000600407ff75b2 */ /* 0x0004620008000100 */
[----:B------:R2:W1:Y:S01]  /*0770*/  SYNCS.EXCH.64 URZ, [UR7+0x48], UR10 ;  /* 0x0000480a07ff75b2 */ /* 0x0004620008000100 */
[----:B------:R2:W1:Y:S01]  /*0780*/  SYNCS.EXCH.64 URZ, [UR7+0x68], UR4 ;  /* 0x0000680407ff75b2 */ /* 0x0004620008000100 */
[----:B------:R2:W1:Y:S01]  /*0790*/  SYNCS.EXCH.64 URZ, [UR7+0x50], UR10 ;  /* 0x0000500a07ff75b2 */ /* 0x0004620008000100 */
[----:B------:R2:W1:Y:S01]  /*07a0*/  SYNCS.EXCH.64 URZ, [UR7+0x70], UR4 ;  /* 0x0000700407ff75b2 */ /* 0x0004620008000100 */
[----:B------:R2:W1:Y:S01]  /*07b0*/  SYNCS.EXCH.64 URZ, [UR7+0x58], UR10 ;  /* 0x0000580a07ff75b2 */ /* 0x0004620008000100 */
[----:B------:R2:W1:Y:S02]  /*07c0*/  SYNCS.EXCH.64 URZ, [UR7+0x78], UR4 ;  /* 0x0000780407ff75b2 */ /* 0x0004640008000100 */
[----:B--2---:R-:W-:Y:S01]  /*07d0*/  NOP ;  /* 0x0000000000007918 */ /* 0x004fe20000000000 */
.L_x_10:
[----:B------:R-:W2:Y:S01]  /*07e0*/  SHFL.IDX PT, R2, R68, RZ, 0x1f ;  /* 0x00001fff44027589 */ /* 0x000ea200000e0000 */
[----:B------:R-:W-:Y:S01]  /*07f0*/  NOP ;  /* 0x0000000000007918 */ /* 0x000fe20000000000 */
[----:B--2---:R-:W-:-:S13]  /*0800*/  ISETP.NE.AND P0, PT, R2, 0x3, PT ;  /* 0x000000030200780c */ /* 0x004fda0003f05270 */
[----:B------:R-:W-:Y:S05]  /*0810*/  @P0 BRA `(.L_x_11) ;  /* 0x0000000000300947 */ /* 0x000fea0003800000 */
[----:B-1----:R-:W1:Y:S01]  /*0820*/  S2UR UR5, SR_CgaCtaId ;  /* 0x00000000000579c3 */ /* 0x002e620000008800 */
        /* <DEDUP_REMOVED lines=8> */
[----:B-1----:R2:W1:Y:S01]  /*08b0*/  SYNCS.EXCH.64 URZ, [UR5+0x80], UR10 ;  /* 0x0000800a05ff75b2 */ /* 0x0024620008000100 */
[----:B------:R2:W1:Y:S02]  /*08c0*/  SYNCS.EXCH.64 URZ, [UR5+0x88], UR10 ;  /* 0x0000880a05ff75b2 */ /* 0x0004640008000100 */
[----:B--2---:R-:W-:Y:S01]  /*08d0*/  NOP ;  /* 0x0000000000007918 */ /* 0x004fe20000000000 */
.L_x_11:
[----:B------:R-:W2:Y:S01]  /*08e0*/  SHFL.IDX PT, R2, R68, RZ, 0x1f ;  /* 0x00001fff44027589 */ /* 0x000ea200000e0000 */
[----:B------:R-:W-:Y:S01]  /*08f0*/  NOP ;  /* 0x0000000000007918 */ /* 0x000fe20000000000 */
[----:B--2---:R-:W-:-:S13]  /*0900*/  ISETP.NE.AND P0, PT, R2, 0x4, PT ;  /* 0x000000040200780c */ /* 0x004fda0003f05270 */
[----:B------:R-:W-:Y:S05]  /*0910*/  @P0 BRA `(.L_x_12) ;  /* 0x00000000004c0947 */ /* 0x000fea0003800000 */
[----:B-1----:R-:W1:Y:S01]  /*0920*/  S2UR UR5, SR_CgaCtaId ;  /* 0x00000000000579c3 */ /* 0x002e620000008800 */
[----:B------:R-:W-:Y:S01]  /*0930*/  UMOV UR9, 0x100 ;  /* 0x0000010000097882 */ /* 0x000fe20000000000 */
[----:B------:R-:W-:Y:S01]  /*0940*/  UMOV UR7, 0x400 ;  /* 0x0000040000077882 */ /* 0x000fe20000000000 */
[----:B------:R-:W-:Y:S01]  /*0950*/  USEL UR9, UR9, 0xe0, UP2 ;  /* 0x000000e009097887 */ /* 0x000fe20009000000 */
[----:B------:R-:W-:Y:S01]  /*0960*/  UMOV UR4, 0x1 ;  /* 0x0000000100047882 */ /* 0x000fe20000000000 */
[----:B------:R-:W-:Y:S01]  /*0970*/  ELECT P0, URZ, PT ;  /* 0x0000000000ff782f */ /* 0x000fe20003800000 */
[----:B------:R-:W-:-:S04]  /*0980*/  UIADD3 UR10, UPT, UPT, -UR4, 0x100000, URZ ;  /* 0x00100000040a7890 */ /* 0x000fc8000fffe1ff */
[----:B------:R-:W-:Y:S02]  /*0990*/  USHF.L.U32 UR11, UR10, 0xb, URZ ;  /* 0x0000000b0a0b7899 */ /* 0x000fe400080006ff */
[----:B------:R-:W-:Y:S02]  /*09a0*/  USHF.L.U32 UR10, UR10, 0x1, URZ ;  /* 0x000000010a0a7899 */ /* 0x000fe400080006ff */
[----:B------:R-:W-:-:S04]  /*09b0*/  UIADD3 UR12, UPT, UPT, -UR9, 0x100000, URZ ;  /* 0x00100000090c7890 */ /* 0x000fc8000fffe1ff */
[----:B------:R-:W-:Y:S02]  /*09c0*/  USHF.L.U32 UR13, UR12, 0xb, URZ ;  /* 0x0000000b0c0d7899 */ /* 0x000fe400080006ff */
[----:B------:R-:W-:Y:S02]  /*09d0*/  USHF.L.U32 UR12, UR12, 0x1, URZ ;  /* 0x000000010c0c7899 */ /* 0x000fe400080006ff */
[----:B-1----:R-:W-:Y:S01]  /*09e0*/  ULEA UR5, UR5, UR7, 0x18 ;  /* 0x0000000705057291 */ /* 0x002fe2000f8ec0ff */
[----:B------:R-:W1:Y:S11]  /*09f0*/  FENCE.VIEW.ASYNC.S ;  /* 0x00000000000073c6 */ /* 0x000e760000000000 */
[----:B-1----:R2:W1:Y:S01]  /*0a00*/  SYNCS.EXCH.64 URZ, [UR5+0x90], UR10 ;  /* 0x0000900a05ff75b2 */ /* 0x0024620008000100 */
[----:B------:R2:W1:Y:S01]  /*0a10*/  SYNCS.EXCH.64 URZ, [UR5+0xa0], UR12 ;  /* 0x0000a00c05ff75b2 */ /* 0x0004620008000100 */
[----:B------:R2:W1:Y:S01]  /*0a20*/  SYNCS.EXCH.64 URZ, [UR5+0x98], UR10 ;  /* 0x0000980a05ff75b2 */ /* 0x0004620008000100 */
[----:B------:R2:W1:Y:S02]  /*0a30*/  SYNCS.EXCH.64 URZ, [UR5+0xa8], UR12 ;  /* 0x0000a80c05ff75b2 */ /* 0x0004640008000100 */
[----:B--2---:R-:W-:Y:S01]  /*0a40*/  NOP ;  /* 0x0000000000007918 */ /* 0x004fe20000000000 */
.L_x_12:
        /* <DEDUP_REMOVED lines=26> */
.L_x_13:
        /* <DEDUP_REMOVED lines=18> */
.L_x_14:
[----:B-1----:R-:W1:Y:S01]  /*0d10*/  S2UR UR5, SR_CTAID.X ;  /* 0x00000000000579c3 */ /* 0x002e620000002500 */
[----:B------:R-:W-:-:S05]  /*0d20*/  CS2R.32 R63, SR_CgaSize ;  /* 0x00000000003f7805 */ /* 0x000fca0000008a00 */
[----:B------:R-:W-:-:S05]  /*0d30*/  IMAD R63, R63, -0xa0, RZ ;  /* 0xffffff603f3f7824 */ /* 0x000fca00078e02ff */
[----:B------:R-:W-:-:S14]  /*0d40*/  R2UR UR9, R63 ;  /* 0x000000003f0972ca */ /* 0x000fdc00000e0000 */
[----:B------:R-:W2:Y:S01]  /*0d50*/  LDCU UR9, c[0x0][UR9+0x2b0] ;  /* 0x00005600090977ac */ /* 0x000ea20008000800 */
[----:B------:R-:W-:Y:S01]  /*0d60*/  NOP ;  /* 0x0000000000007918 */ /* 0x000fe20000000000 */
[----:B------:R-:W-:-:S05]  /*0d70*/  CS2R.32 R63, SR_CgaSize ;  /* 0x00000000003f7805 */ /* 0x000fca0000008a00 */
[----:B------:R-:W-:-:S05]  /*0d80*/  IMAD R63, R63, -0xa0, RZ ;  /* 0xffffff603f3f7824 */ /* 0x000fca00078e02ff */
[----:B------:R-:W-:-:S14]  /*0d90*/  R2UR UR7, R63 ;  /* 0x000000003f0772ca */ /* 0x000fdc00000e0000 */
[----:B------:R-:W3:Y:S01]  /*0da0*/  LDCU UR7, c[0x0][UR7+0x2b4] ;  /* 0x00005680070777ac */ /* 0x000ee20008000800 */
[----:B------:R-:W4:Y:S08]  /*0db0*/  S2UR UR4, SR_CTAID.Y ;  /* 0x00000000000479c3 */ /* 0x000f300000002600 */
[----:B------:R-:W3:Y:S01]  /*0dc0*/  LDC R10, c[0x0][0xb24] ;  /* 0x0002c900ff0a7b82 */ /* 0x000ee20000000800 */
[----:B-1----:R-:W-:-:S02]  /*0dd0*/  I2FP.F32.U32 R63, UR5 ;  /* 0x00000005003f7c45 */ /* 0x002fc40008201000 */
[----:B------:R-:W-:-:S05]  /*0de0*/  CS2R.32 R3, SR_CgaSize ;  /* 0x0000000000037805 */ /* 0x000fca0000008a00 */
[----:B------:R-:W-:-:S06]  /*0df0*/  IMAD R3, R3, -0xa0, RZ ;  /* 0xffffff6003037824 */ /* 0x000fcc00078e02ff */
[----:B------:R-:W1:Y:S01]  /*0e00*/  LDC R3, c[0x0][R3+0x2a0] ;  /* 0x0000a80003037b82 */ /* 0x000e620000000800 */
[----:B------:R-:W-:Y:S01]  /*0e10*/  MOV R15, UR5 ;  /* 0x00000005000f7c02 */ /* 0x000fe20008000f00 */
[----:B--2---:R-:W-:Y:S01]  /*0e20*/  FMUL R63, R63, UR9 ;  /* 0x000000093f3f7c20 */ /* 0x004fe20008400000 */
[----:B----4-:R-:W-:Y:S02]  /*0e30*/  I2FP.F32.U32 R62, UR4 ;  /* 0x00000004003e7c45 */ /* 0x010fe40008201000 */
[----:B------:R-:W-:-:S05]  /*0e40*/  CS2R.32 R2, SR_CgaSize ;  /* 0x0000000000027805 */ /* 0x000fca0000008a00 */
[----:B------:R-:W-:-:S06]  /*0e50*/  IMAD R2, R2, -0xa0, RZ ;  /* 0xffffff6002027824 */ /* 0x000fcc00078e02ff */
[----:B------:R-:W2:Y:S01]  /*0e60*/  LDC R2, c[0x0][R2+0x2a4] ;  /* 0x0000a90002027b82 */ /* 0x000ea20000000800 */
[----:B------:R-:W-:Y:S01]  /*0e70*/  MOV R14, UR4 ;  /* 0x00000004000e7c02 */ /* 0x000fe20008000f00 */
[----:B------:R-:W4:Y:S01]  /*0e80*/  F2I.U32.TRUNC.NTZ R63, R63 ;  /* 0x0000003f003f7305 */ /* 0x000f22000020f000 */
[----:B---3--:R-:W-:-:S05]  /*0e90*/  FMUL R62, R62, UR7 ;  /* 0x000000073e3e7c20 */ /* 0x008fca0008400000 */
[----:B------:R-:W-:Y:S01]  /*0ea0*/  BAR.SYNC.DEFER_BLOCKING 0x0 ;  /* 0x0000000000007b1d */ /* 0x000fe20000010000 */
[----:B------:R-:W-:-:S05]  /*0eb0*/  ISETP.GE.AND P0, PT, R10, 0x1, PT ;  /* 0x000000010a00780c */ /* 0x000fca0003f06270 */
[----:B------:R-:W3:Y:S02]  /*0ec0*/  F2I.U32.TRUNC.NTZ R62, R62 ;  /* 0x0000003e003e7305 */ /* 0x000ee4000020f000 */
[----:B------:R-:W2:Y:S01]  /*0ed0*/  S2UR UR52, SR_CTAID.Z ;  /* 0x00000000003479c3 */ /* 0x000ea20000002700 */
[----:B----4-:R-:W-:-:S05]  /*0ee0*/  IADD3 R63, PT, PT, -R63, RZ, RZ ;  /* 0x000000ff3f3f7210 */ /* 0x010fca0007ffe1ff */
[----:B-1----:R-:W-:Y:S01]  /*0ef0*/  IMAD R63, R3, R63, UR5 ;  /* 0x00000005033f7e24 */ /* 0x002fe2000f8e023f */
[----:B---3--:R-:W-:-:S05]  /*0f00*/  IADD3 R62, PT, PT, -R62, RZ, RZ ;  /* 0x000000ff3e3e7210 */ /* 0x008fca0007ffe1ff */
[----:B--2---:R-:W-:Y:S01]  /*0f10*/  IMAD R62, R2, R62, UR4 ;  /* 0x00000004023e7e24 */ /* 0x004fe2000f8e023e */
[----:B------:R-:W-:Y:S06]  /*0f20*/  @!P0 BRA `(.L_x_15) ;  /* 0x0000000000b88947 */ /* 0x000fec0003800000 */
[----:B------:R-:W1:Y:S01]  /*0f30*/  LDC.64 R4, c[0x0][0xb18] ;  /* 0x0002c600ff047b82 */ /* 0x000e620000000a00 */
[----:B------:R-:W-:-:S07]  /*0f40*/  ISETP.NE.AND P0, PT, R10, 0x1, PT ;  /* 0x000000010a00780c */ /* 0x000fce0003f05270 */
[----:B------:R-:W2:Y:S08]  /*0f50*/  LDC R9, c[0x0][0xb0c] ;  /* 0x0002c300ff097b82 */ /* 0x000eb00000000800 */
[----:B------:R-:W3:Y:S08]  /*0f60*/  LDC R12, c[0x0][0x370] ;  /* 0x0000dc00ff0c7b82 */ /* 0x000ef00000000800 */
[----:B------:R-:W4:Y:S01]  /*0f70*/  LDC R11, c[0x0][0x374] ;  /* 0x0000dd00ff0b7b82 */ /* 0x000f220000000800 */
[----:B-1----:R-:W-:-:S07]  /*0f80*/  ISETP.NE.AND P1, PT, R4, 0x1, PT ;  /* 0x000000010400780c */ /* 0x002fce0003f25270 */
[----:B------:R-:W3:Y:S01]  /*0f90*/  LDC.64 R6, c[0x0][0xb10] ;  /* 0x0002c400ff067b82 */ /* 0x000ee20000000a00 */
[----:B--2---:R-:W-:-:S07]  /*0fa0*/  ISETP.NE.AND P2, PT, R9, 0x1, PT ;  /* 0x000000010900780c */ /* 0x004fce0003f45270 */
[----:B------:R-:W1:Y:S08]  /*0fb0*/  LDC R8, c[0x0][0xb20] ;  /* 0x0002c800ff087b82 */ /* 0x000e700000000800 */
[----:B------:R-:W2:Y:S01]  /*0fc0*/  LDC.64 R2, c[0x0][0xb28] ;  /* 0x0002ca00ff027b82 */ /* 0x000ea20000000a00 */
[----:B----4-:R-:W-:-:S04]  /*0fd0*/  IMAD.HI.U32 R13, R11, R5, RZ ;  /* 0x000000050b0d7227 */ /* 0x010fc800078e00ff */
[----:B------:R-:W-:-:S04]  /*0fe0*/  IMAD.HI.U32 R5, R14, R5, RZ ;  /* 0x000000050e057227 */ /* 0x000fc800078e00ff */
[----:B---3--:R-:W-:-:S05]  /*0ff0*/  IMAD.HI.U32 R16, R12, R6, RZ ;  /* 0x000000060c107227 */ /* 0x008fca00078e00ff */
[-C--:B------:R-:W-:Y:S01]  /*1000*/  @P2 SHF.R.U32.HI R12, RZ, R7.reuse, R16 ;  /* 0x00000007ff0c2219 */ /* 0x080fe20000011610 */
[----:B------:R-:W-:Y:S01]  /*1010*/  IMAD.HI.U32 R16, R15, R6, RZ ;  /* 0x000000060f107227 */ /* 0x000fe200078e00ff */
[-C--:B-1----:R-:W-:Y:S02]  /*1020*/  @P1 SHF.R.U32.HI R11, RZ, R8.reuse, R13 ;  /* 0x00000008ff0b1219 */ /* 0x082fe4000001160d */
[----:B------:R-:W-:Y:S02]  /*1030*/  SHF.R.U32.HI R5, RZ, R8, R5 ;  /* 0x00000008ff057219 */ /* 0x000fe40000011605 */
[----:B------:R-:W-:Y:S02]  /*1040*/  SHF.R.U32.HI R16, RZ, R7, R16 ;  /* 0x00000007ff107219 */ /* 0x000fe40000011610 */
[----:B------:R-:W-:Y:S01]  /*1050*/  SEL R5, R14, R5, !P1 ;  /* 0x000000050e057207 */ /* 0x000fe20004800000 */
[----:B--2---:R-:W-:Y:S01]  /*1060*/  IMAD.HI.U32 R13, R11, R2, RZ ;  /* 0x000000020b0d7227 */ /* 0x004fe200078e00ff */
[----:B------:R-:W-:-:S03]  /*1070*/  SEL R16, R15, R16, !P2 ;  /* 0x000000100f107207 */ /* 0x000fc60005000000 */
[----:B------:R-:W-:Y:S01]  /*1080*/  IMAD.HI.U32 R6, R12, R2, RZ ;  /* 0x000000020c067227 */ /* 0x000fe200078e00ff */
[----:B------:R-:W-:-:S04]  /*1090*/  @P0 SHF.R.U32.HI R11, RZ, R3, R13 ;  /* 0x00000003ff0b0219 */ /* 0x000fc8000001160d */
[----:B------:R-:W-:Y:S01]  /*10a0*/  @P0 SHF.R.U32.HI R12, RZ, R3, R6 ;  /* 0x00000003ff0c0219 */ /* 0x000fe20000011606 */
[----:B------:R-:W-:-:S04]  /*10b0*/  IMAD R11, R11, R10, RZ ;  /* 0x0000000a0b0b7224 */ /* 0x000fc800078e02ff */
[----:B------:R-:W-:Y:S01]  /*10c0*/  IMAD R6, R12, R10, RZ ;  /* 0x0000000a0c067224 */ /* 0x000fe200078e02ff */
[----:B------:R-:W-:-:S04]  /*10d0*/  ISETP.GE.AND P1, PT, R5, R11, PT ;  /* 0x0000000b0500720c */ /* 0x000fc80003f26270 */
[----:B------:R-:W-:Y:S01]  /*10e0*/  ISETP.GE.OR P1, PT, R16, R6, P1 ;  /* 0x000000061000720c */ /* 0x000fe20000f26670 */
[----:B------:R-:W-:-:S05]  /*10f0*/  IMAD.HI.U32 R6, R5, R2, RZ ;  /* 0x0000000205067227 */ /* 0x000fca00078e00ff */
[----:B------:R-:W-:-:S04]  /*1100*/  SHF.R.U32.HI R6, RZ, R3, R6 ;  /* 0x00000003ff067219 */ /* 0x000fc80000011606 */
[----:B------:R-:W-:-:S03]  /*1110*/  SEL R6, R5, R6, !P0 ;  /* 0x0000000605067207 */ /* 0x000fc60004000000 */
[----:B------:R-:W-:Y:S01]  /*1120*/  @!P1 IMAD.HI.U32 R7, R16, R2, RZ ;  /* 0x0000000210079227 */ /* 0x000fe200078e00ff */
[----:B------:R-:W-:-:S04]  /*1130*/  IADD3 R2, PT, PT, -R6, RZ, RZ ;  /* 0x000000ff06027210 */ /* 0x000fc80007ffe1ff */
[----:B------:R-:W-:Y:S01]  /*1140*/  @!P1 SHF.R.U32.HI R3, RZ, R3, R7 ;  /* 0x00000003ff039219 */ /* 0x000fe20000011607 */
[----:B------:R-:W-:Y:S01]  /*1150*/  IMAD R2, R10, R2, R5 ;  /* 0x000000020a027224 */ /* 0x000fe200078e0205 */
[----:B------:R-:W-:Y:S02]  /*1160*/  IADD3 R7, PT, PT, -R5, RZ, RZ ;  /* 0x000000ff05077210 */ /* 0x000fe40007ffe1ff */
[----:B------:R-:W-:-:S03]  /*1170*/  @!P1 SEL R3, R16, R3, !P0 ;  /* 0x0000000310039207 */ /* 0x000fc60004000000 */
[----:B------:R-:W-:Y:S02]  /*1180*/  IMAD R7, R4, R7, R14 ;  /* 0x0000000704077224 */ /* 0x000fe400078e020e */
[--C-:B------:R-:W-:Y:S02]  /*1190*/  @!P1 IMAD.IADD R6, R6, 0x1, -R3.reuse ;  /* 0x0000000106069824 */ /* 0x100fe400078e0a03 */
[----:B------:R-:W-:Y:S01]  /*11a0*/  @!P1 IMAD R3, R2, R12, R3 ;  /* 0x0000000c02039224 */ /* 0x000fe200078e0203 */
[----:B------:R-:W-:Y:S01]  /*11b0*/  IADD3 R2, PT, PT, -R16, RZ, RZ ;  /* 0x000000ff10027210 */ /* 0x000fe20007ffe1ff */
[----:B------:R-:W-:Y:S02]  /*11c0*/  @!P1 IMAD R5, R6, R10, R16 ;  /* 0x0000000a06059224 */ /* 0x000fe400078e0210 */
[----:B------:R-:W-:Y:S02]  /*11d0*/  @!P1 IMAD.MOV.U32 R16, RZ, RZ, R3 ;  /* 0x000000ffff109224 */ /* 0x000fe400078e0003 */
[----:B------:R-:W-:-:S02]  /*11e0*/  IMAD R2, R9, R2, R15 ;  /* 0x0000000209027224 */ /* 0x000fc400078e020f */
[----:B------:R-:W-:Y:S02]  /*11f0*/  IMAD R14, R5, R4, R7 ;  /* 0x00000004050e7224 */ /* 0x000fe400078e0207 */
[----:B------:R-:W-:Y:S02]  /*1200*/  IMAD R15, R16, R9, R2 ;  /* 0x00000009100f7224 */ /* 0x000fe400078e0202 */
.L_x_15:
[----:B------:R-:W1:Y:S01]  /*1210*/  LDCU UR4, c[0x0][0xb30] ;  /* 0x00016600ff0477ac */ /* 0x000e620008000800 */
[----:B------:R-:W2:Y:S08]  /*1220*/  S2UR UR37, SR_CgaCtaId ;  /* 0x00000000002579c3 */ /* 0x000eb00000008800 */
[----:B------:R-:W3:Y:S01]  /*1230*/  LDC R26, c[0x0][0xb24] ;  /* 0x0002c900ff1a7b82 */ /* 0x000ee20000000800 */
[----:B-1----:R-:W-:-:S09]  /*1240*/  UISETP.NE.AND UP1, UPT, UR4, 0x1, UPT ;  /* 0x000000010400788c */ /* 0x002fd2000bf25270 */
[----:B--2---:R-:W-:Y:S05]  /*1250*/  BRA.U UP1, `(.L_x_16) ;  /* 0x0000000101407547 */ /* 0x004fea000b800000 */
[----:B------:R-:W1:Y:S08]  /*1260*/  LDC.64 R4, c[0x0][0xb10] ;  /* 0x0002c400ff047b82 */ /* 0x000e700000000a00 */
[----:B------:R-:W2:Y:S08]  /*1270*/  LDC.64 R2, c[0x0][0xb18] ;  /* 0x0002c600ff027b82 */ /* 0x000eb00000000a00 */
[----:B------:R-:W4:Y:S08]  /*1280*/  LDC R6, c[0x0][0xb20] ;  /* 0x0002c800ff067b82 */ /* 0x000f300000000800 */
[----:B------:R-:W3:Y:S01]  /*1290*/  LDC R7, c[0x0][0xb0c] ;  /* 0x0002c300ff077b82 */ /* 0x000ee20000000800 */
[----:B-1----:R-:W-:-:S05]  /*12a0*/  IMAD.HI.U32 R4, R15, R4, RZ ;  /* 0x000000040f047227 */ /* 0x002fca00078e00ff */
[----:B------:R-:W-:Y:S01]  /*12b0*/  SHF.R.U32.HI R4, RZ, R5, R4 ;  /* 0x00000005ff047219 */ /* 0x000fe20000011604 */
[----:B--2---:R-:W-:Y:S01]  /*12c0*/  IMAD.HI.U32 R3, R14, R3, RZ ;  /* 0x000000030e037227 */ /* 0x004fe200078e00ff */
[----:B------:R-:W-:-:S04]  /*12d0*/  ISETP.NE.AND P0, PT, R2, 0x1, PT ;  /* 0x000000010200780c */ /* 0x000fc80003f05270 */
[----:B----4-:R-:W-:-:S04]  /*12e0*/  SHF.R.U32.HI R3, RZ, R6, R3 ;  /* 0x00000006ff037219 */ /* 0x010fc80000011603 */
[----:B------:R-:W-:Y:S02]  /*12f0*/  SEL R3, R14, R3, !P0 ;  /* 0x000000030e037207 */ /* 0x000fe40004000000 */
[----:B---3--:R-:W-:-:S04]  /*1300*/  ISETP.NE.AND P1, PT, R7, 0x1, PT ;  /* 0x000000010700780c */ /* 0x008fc80003f25270 */
[----:B------:R-:W-:-:S05]  /*1310*/  SEL R4, R15, R4, !P1 ;  /* 0x000000040f047207 */ /* 0x000fca0004800000 */
[----:B------:R-:W-:Y:S02]  /*1320*/  IMAD.IADD R5, R3, 0x1, -R4 ;  /* 0x0000000103057824 */ /* 0x000fe400078e0a04 */
[----:B------:R-:W-:Y:S02]  /*1330*/  IMAD.IADD R3, R4, 0x1, -R3 ;  /* 0x0000000104037824 */ /* 0x000fe400078e0a03 */
[----:B------:R-:W-:Y:S02]  /*1340*/  IMAD R15, R5, R7, R15 ;  /* 0x00000007050f7224 */ /* 0x000fe400078e020f */
[----:B------:R-:W-:-:S07]  /*1350*/  IMAD R14, R3, R2, R14 ;  /* 0x00000002030e7224 */ /* 0x000fce00078e020e */
.L_x_16:
[----:B------:R-:W-:Y:S01]  /*1360*/  BAR.SYNC.DEFER_BLOCKING 0x0 ;  /* 0x0000000000007b1d */ /* 0x000fe20000010000 */
[----:B------:R-:W-:Y:S01]  /*1370*/  UISETP.NE.AND UP1, UPT, UR8, 0x2, UPT ;  /* 0x000000020800788c */ /* 0x000fe2000bf25270 */
[----:B------:R-:W-:Y:S02]  /*1380*/  ISETP.NE.OR P5, PT, R0, 0x2, !P5 ;  /* 0x000000020000780c */ /* 0x000fe40006fa5670 */
[----:B------:R-:W-:-:S06]  /*1390*/  LOP3.LUT R2, R77, 0x1f, RZ, 0xc0, !PT ;  /* 0x0000001f4d027812 */ /* 0x000fcc00078ec0ff */
[----:B------:R-:W-:Y:S05]  /*13a0*/  BRA.U UP1, `(.L_x_17) ;  /* 0x00000015013c7547 */ /* 0x000fea000b800000 */
[----:B------:R-:W1:Y:S01]  /*13b0*/  LDCU UR13, c[0x0][0x38c] ;  /* 0x00007180ff0d77ac */ /* 0x000e620008000800 */
[----:B------:R-:W2:Y:S01]  /*13c0*/  LDC R8, c[0x0][0x370] ;  /* 0x0000dc00ff087b82 */ /* 0x000ea20000000800 */
[----:B------:R-:W-:Y:S01]  /*13d0*/  PLOP3.LUT P1, PT, PT, PT, UP2, 0x80, 0x8 ;  /* 0x000000000008781c */ /* 0x000fe20003f2f028 */
[----:B------:R-:W-:Y:S01]  /*13e0*/  IMAD.MOV.U32 R17, RZ, RZ, 0x1 ;  /* 0x00000001ff117424 */ /* 0x000fe200078e00ff */
[----:B------:R-:W-:Y:S01]  /*13f0*/  ISETP.EQ.OR P4, PT, R2, RZ, P5 ;  /* 0x000000ff0200720c */ /* 0x000fe20002f82670 */
[----:B------:R-:W-:Y:S01]  /*1400*/  IMAD.MOV.U32 R16, RZ, RZ, RZ ;  /* 0x000000ffff107224 */ /* 0x000fe200078e00ff */
[----:B------:R-:W-:Y:S02]  /*1410*/  PLOP3.LUT P1, PT, P1, PT, PT, 0x8, 0x80 ;  /* 0x000000000080781c */ /* 0x000fe40000f2e170 */
[----:B------:R-:W-:Y:S01]  /*1420*/  CS2R R12, SRZ ;  /* 0x00000000000c7805 */ /* 0x000fe2000001ff00 */
[----:B------:R-:W-:Y:S01]  /*1430*/  IMAD.MOV.U32 R11, RZ, RZ, 0x1 ;  /* 0x00000001ff0b7424 */ /* 0x000fe200078e00ff */
[----:B------:R-:W4:Y:S01]  /*1440*/  LDC R0, c[0x0][0x374] ;  /* 0x0000dd00ff007b82 */ /* 0x000f220000000800 */
[----:B------:R-:W2:Y:S01]  /*1450*/  LDCU.64 UR22, c[0x0][0x348] ;  /* 0x00006900ff1677ac */ /* 0x000ea20008000a00 */
[----:B------:R-:W-:Y:S01]  /*1460*/  UMOV UR6, URZ ;  /* 0x000000ff00067c82 */ /* 0x000fe20008000000 */
[----:B-1----:R-:W-:-:S04]  /*1470*/  UIADD3 UR5, UPT, UPT, UR13, 0x3f, URZ ;  /* 0x0000003f0d057890 */ /* 0x002fc8000fffe0ff */
[----:B------:R-:W-:-:S04]  /*1480*/  USHF.R.S32.HI UR4, URZ, 0x1f, UR5 ;  /* 0x0000001fff047899 */ /* 0x000fc80008011405 */
[----:B------:R-:W-:-:S04]  /*1490*/  ULEA.HI UR4, UR4, UR5, URZ, 0x6 ;  /* 0x0000000504047291 */ /* 0x000fc8000f8f30ff */
[----:B------:R-:W-:Y:S02]  /*14a0*/  USHF.R.S32.HI UR15, URZ, 0x6, UR4 ;  /* 0x00000006ff0f7899 */ /* 0x000fe40008011404 */
[----:B------:R-:W-:Y:S02]  /*14b0*/  UIADD3 UR4, UPT, UPT, UR13, -0x1, URZ ;  /* 0xffffffff0d047890 */ /* 0x000fe4000fffe0ff */
[----:B------:R-:W-:Y:S02]  /*14c0*/  UISETP.LT.U32.AND UP0, UPT, UR15, 0x4, UPT ;  /* 0x000000040f00788c */ /* 0x000fe4000bf01070 */
[----:B------:R-:W-:Y:S02]  /*14d0*/  UISETP.GE.U32.AND UP1, UPT, UR4, -0x7f, UPT ;  /* 0xffffff810400788c */ /* 0x000fe4000bf26070 */
[----:B------:R-:W-:Y:S02]  /*14e0*/  USEL UR14, UR15, 0x4, UP0 ;  /* 0x000000040f0e7887 */ /* 0x000fe40008000000 */
[----:B------:R-:W-:-:S02]  /*14f0*/  UIADD3 UR13, UPT, UPT, UR13, 0x7e, URZ ;  /* 0x0000007e0d0d7890 */ /* 0x000fc4000fffe0ff */
[----:B------:R-:W-:Y:S02]  /*1500*/  UIADD3 UR5, UPT, UPT, UR14, -0x1, URZ ;  /* 0xffffffff0e057890 */ /* 0x000fe4000fffe0ff */
[----:B------:R-:W-:-:S03]  /*1510*/  UIADD3 UR7, UPT, UPT, UR15, -UR14, URZ ;  /* 0x8000000e0f077290 */ /* 0x000fc6000fffe0ff */
[----:B------:R-:W-:-:S04]  /*1520*/  @UP1 UIADD3 UR5, UPT, UPT, UR14, URZ, URZ ;  /* 0x000000ff0e051290 */ /* 0x000fc8000fffe0ff */
[----:B--2---:R-:W-:-:S12]  /*1530*/  UIADD3 UR5, UPT, UPT, UR5, 0x1, URZ ;  /* 0x0000000105057890 */ /* 0x004fd8000fffe0ff */
.L_x_39:
[----:B------:R-:W-:Y:S01]  /*1540*/  UISETP.NE.AND UP0, UPT, UR37, URZ, UPT ;  /* 0x000000ff2500728c */ /* 0x000fe2000bf05270 */
[----:B------:R-:W1:Y:S08]  /*1550*/  S2UR UR37, SR_CgaCtaId ;  /* 0x00000000002579c3 */ /* 0x000e700000008800 */
[----:B------:R-:W-:Y:S05]  /*1560*/  BRA.U UP0, `(.L_x_18) ;  /* 0x0000000100347547 */ /* 0x000fea000b800000 */
[----:B------:R-:W2:Y:S01]  /*1570*/  S2R R2, SR_CgaCtaId ;  /* 0x0000000000027919 */ /* 0x000ea20000008800 */
[----:B------:R-:W-:-:S04]  /*1580*/  MOV R3, 0x400 ;  /* 0x0000040000037802 */ /* 0x000fc80000000f00 */
[----:B--2---:R-:W-:Y:S02]  /*1590*/  LEA R2, R2, R3, 0x18 ;  /* 0x0000000302027211 */ /* 0x004fe400078ec0ff */
[----:B------:R-:W-:-:S03]  /*15a0*/  SHF.L.U32 R3, R11, 0x1f, RZ ;  /* 0x0000001f0b037819 */ /* 0x000fc600000006ff */
[----:B------:R-:W-:-:S04]  /*15b0*/  IMAD R2, R12, 0x8, R2 ;  /* 0x000000080c027824 */ /* 0x000fc800078e0202 */
[----:B------:R-:W2:Y:S02]  /*15c0*/  SYNCS.PHASECHK.TRANS64.TRYWAIT P0, [R2+URZ+0x100], R3 ;  /* 0x00010003020075a7 */ /* 0x000ea400080011ff */
[----:B--2---:R-:W-:Y:S05]  /*15d0*/  @!P0 BRA `(.L_x_19) ;  /* 0x0000006800048947 */ /* 0x004fea0003800000 */
.L_x_135:
[----:B------:R-:W-:Y:S01]  /*15e0*/  VIADD R12, R12, 0x1 ;  /* 0x000000010c0c7836 */ /* 0x000fe20000000000 */
[----:B------:R2:W-:Y:S04]  /*15f0*/  SYNCS.ARRIVE.TRANS64.A1T0 RZ, [R2+URZ+0xf0], RZ ;  /* 0x0000f0ff02ff79a7 */ /* 0x0005e800081000ff */
[----:B------:R-:W-:-:S04]  /*1600*/  ISETP.NE.AND P0, PT, R12, 0x2, PT ;  /* 0x000000020c00780c */ /* 0x000fc80003f05270 */
[----:B------:R-:W-:Y:S02]  /*1610*/  SEL R12, R12, RZ, P0 ;  /* 0x000000ff0c0c7207 */ /* 0x000fe40000000000 */
[----:B--2---:R-:W-:-:S04]  /*1620*/  SEL R2, RZ, 0x1, P0 ;  /* 0x00000001ff027807 */ /* 0x004fc80000000000 */
[----:B------:R-:W-:-:S07]  /*1630*/  LOP3.LUT R11, R11, R2, RZ, 0x3c, !PT ;  /* 0x000000020b0b7212 */ /* 0x000fce00078e3cff */
.L_x_18:
[----:B------:R-:W-:Y:S01]  /*1640*/  UMOV UR4, 0x400 ;  /* 0x0000040000047882 */ /* 0x000fe20000000000 */
[----:B------:R-:W-:Y:S01]  /*1650*/  SHF.L.U32 R2, R17, 0x1f, RZ ;  /* 0x0000001f11027819 */ /* 0x000fe200000006ff */
[----:B-1----:R-:W-:Y:S01]  /*1660*/  ULEA UR4, UR37, UR4, 0x18 ;  /* 0x0000000425047291 */ /* 0x002fe2000f8ec0ff */
[----:B------:R-:W-:Y:S01]  /*1670*/  R2UR UR50, R15 ;  /* 0x000000000f3272ca */ /* 0x000fe200000e0000 */
[----:B------:R-:W-:Y:S01]  /*1680*/  UISETP.GE.U32.AND UP0, UPT, UR13, 0x7f, UPT ;  /* 0x0000007f0d00788c */ /* 0x000fe2000bf06070 */
[----:B------:R-:W-:Y:S01]  /*1690*/  R2UR UR19, R14 ;  /* 0x000000000e1372ca */ /* 0x000fe200000e0000 */
[----:B------:R-:W-:Y:S01]  /*16a0*/  ULEA UR8, UR6, UR4, 0x3 ;  /* 0x0000000406087291 */ /* 0x000fe2000f8e18ff */
[----:B------:R-:W-:-:S08]  /*16b0*/  UMOV UR21, URZ ;  /* 0x000000ff00157c82 */ /* 0x000fd00008000000 */
[----:B------:R1:W2:Y:S01]  /*16c0*/  SYNCS.PHASECHK.TRANS64.TRYWAIT P2, [UR8+0x20], R2 ;  /* 0x00002002ff0075a7 */ /* 0x0002a20008041108 */
[----:B------:R-:W-:Y:S02]  /*16d0*/  USHF.L.U32 UR50, UR50, 0x7, URZ ;  /* 0x0000000732327899 */ /* 0x000fe400080006ff */
[----:B------:R-:W-:Y:S01]  /*16e0*/  USHF.L.U32 UR19, UR19, 0x6, URZ ;  /* 0x0000000613137899 */ /* 0x000fe200080006ff */
[----:B------:R-:W-:Y:S11]  /*16f0*/  BRA.U !UP0, `(.L_x_20) ;  /* 0x00000005081c7547 */ /* 0x000ff6000b800000 */
[----:B------:R-:W-:Y:S02]  /*1700*/  UIADD3 UR42, UPT, UPT, UR50, 0x20, URZ ;  /* 0x00000020322a7890 */ /* 0x000fe4000fffe0ff */
[----:B------:R-:W-:Y:S02]  /*1710*/  UIADD3 UR34, UPT, UPT, UR50, 0x40, URZ ;  /* 0x0000004032227890 */ /* 0x000fe4000fffe0ff */
[----:B------:R-:W-:Y:S01]  /*1720*/  UIADD3 UR26, UPT, UPT, UR50, 0x60, URZ ;  /* 0x00000060321a7890 */ /* 0x000fe2000fffe0ff */
[----:B------:R-:W-:Y:S01]  /*1730*/  UMOV UR30, URZ ;  /* 0x000000ff001e7c82 */ /* 0x000fe20008000000 */
[----:B------:R-:W-:-:S10]  /*1740*/  UMOV UR29, UR6 ;  /* 0x00000006001d7c82 */ /* 0x000fd40008000000 */
.L_x_27:
[----:B------:R-:W-:Y:S01]  /*1750*/  ULEA UR49, UR29, UR4, 0x3 ;  /* 0x000000041d317291 */ /* 0x000fe2000f8e18ff */
[----:B--2---:R-:W-:Y:S01]  /*1760*/  @!P5 MOV R3, 0xc000 ;  /* 0x0000c0000003d802 */ /* 0x004fe20000000f00 */
[----:B--2---:R-:W-:Y:S10]  /*1770*/  @P2 BRA `(.L_x_21) ;  /* 0x00000000000c2947 */ /* 0x004ff40003800000 */
[----:B------:R-:W-:-:S04]  /*1780*/  SHF.L.U32 R4, R17, 0x1f, RZ ;  /* 0x0000001f11047819 */ /* 0x000fc800000006ff */
[----:B------:R-:W2:Y:S02]  /*1790*/  SYNCS.PHASECHK.TRANS64.TRYWAIT P0, [UR49+0x20], R4 ;  /* 0x00002004ff0075a7 */ /* 0x000ea40008001131 */
[----:B--2---:R-:W-:Y:S05]  /*17a0*/  @!P0 BRA `(.L_x_22) ;  /* 0x0000006400a48947 */ /* 0x004fea0003800000 */
.L_x_21:
[----:B------:R2:W-:Y:S01]  /*17b0*/  @!P5 SYNCS.ARRIVE.TRANS64 RZ, [UR49], R3 ;  /* 0x00000003ffffd9a7 */ /* 0x0005e20008000031 */
[----:B------:R-:W-:Y:S04]  /*17c0*/  BSSY.RECONVERGENT B0, `(.L_x_23) ;  /* 0x0000003000007945 */ /* 0x000fe80003800200 */
[----:B------:R-:W-:Y:S05]  /*17d0*/  @P4 BRA `(.L_x_24) ;  /* 0x0000000000044947 */ /* 0x000fea0003800000 */
[----:B------:R-:W-:Y:S05]  /*17e0*/  BPT.TRAP 0x1 ;  /* 0x000000040000795c */ /* 0x000fea0000300000 */
.L_x_24:
[----:B------:R-:W-:Y:S05]  /*17f0*/  BSYNC.RECONVERGENT B0 ;  /* 0x0000000000007941 */ /* 0x000fea0003800200 */
.L_x_23:
[----:B------:R-:W-:Y:S01]  /*1800*/  UIADD3 UR6, UPT, UPT, UR29, 0x1, URZ ;  /* 0x000000011d067890 */ /* 0x000fe2000fffe0ff */
[----:B------:R-:W-:Y:S01]  /*1810*/  BSSY.RECONVERGENT B0, `(.L_x_25) ;  /* 0x0000030000007945 */ /* 0x000fe20003800200 */
[----:B------:R-:W-:Y:S02]  /*1820*/  ELECT P0, URZ, PT ;  /* 0x0000000000ff782f */ /* 0x000fe40003800000 */
[----:B------:R-:W-:-:S04]  /*1830*/  UISETP.NE.AND UP0, UPT, UR6, 0x4, UPT ;  /* 0x000000040600788c */ /* 0x000fc8000bf05270 */
[----:B------:R-:W-:Y:S02]  /*1840*/  USEL UR9, URZ, 0x1, UP0 ;  /* 0x00000001ff097887 */ /* 0x000fe40008000000 */
[----:B------:R-:W-:-:S04]  /*1850*/  USEL UR6, UR6, URZ, UP0 ;  /* 0x000000ff06067287 */ /* 0x000fc80008000000 */
[----:B------:R-:W-:Y:S01]  /*1860*/  ULEA UR8, UR6, UR4, 0x3 ;  /* 0x0000000406087291 */ /* 0x000fe2000f8e18ff */
[----:B------:R-:W-:-:S04]  /*1870*/  LOP3.LUT R17, R17, UR9, RZ, 0x3c, !PT ;  /* 0x0000000911117c12 */ /* 0x000fc8000f8e3cff */
[----:B-1----:R-:W-:-:S04]  /*1880*/  SHF.L.U32 R2, R17, 0x1f, RZ ;  /* 0x0000001f11027819 */ /* 0x002fc800000006ff */
[----:B------:R1:W1:Y:S01]  /*1890*/  SYNCS.PHASECHK.TRANS64.TRYWAIT P2, [UR8+0x20], R2 ;  /* 0x00002002ff0075a7 */ /* 0x0002620008041108 */
[----:B------:R-:W-:Y:S05]  /*18a0*/  @!P0 BRA `(.L_x_26) ;  /* 0x0000000000988947 */ /* 0x000fea0003800000 */
[----:B------:R-:W-:Y:S02]  /*18b0*/  ULEA UR24, UR29, UR4, 0xf ;  /* 0x000000041d187291 */ /* 0x000fe4000f8e78ff */
[----:B------:R-:W-:Y:S02]  /*18c0*/  UIADD3 UR54, UP1, UPT, UR22, 0x80, URZ ;  /* 0x0000008016367890 */ /* 0x000fe4000ff3e0ff */
[----:B------:R-:W-:Y:S02]  /*18d0*/  ULEA UR8, UR29, UR4, 0xe ;  /* 0x000000041d087291 */ /* 0x000fe4000f8e70ff */
[----:B------:R-:W-:Y:S02]  /*18e0*/  UIADD3 UR46, UP0, UPT, UR22, 0x180, URZ ;  /* 0x00000180162e7890 */ /* 0x000fe4000ff1e0ff */
[----:B------:R-:W-:Y:S02]  /*18f0*/  USHF.L.U32 UR51, UR30, 0x6, URZ ;  /* 0x000000061e337899 */ /* 0x000fe400080006ff */
[----:B------:R-:W-:-:S02]  /*1900*/  UIADD3.X UR55, UPT, UPT, URZ, UR23, URZ, UP1, !UPT ;  /* 0x00000017ff377290 */ /* 0x000fc40008ffe4ff */
[----:B------:R-:W-:Y:S02]  /*1910*/  UIADD3 UR48, UPT, UPT, UR24, 0x8400, URZ ;  /* 0x0000840018307890 */ /* 0x000fe4000fffe0ff */
[----:B------:R-:W-:Y:S02]  /*1920*/  UIADD3 UR40, UPT, UPT, UR24, 0xa400, URZ ;  /* 0x0000a40018287890 */ /* 0x000fe4000fffe0ff */
[----:B------:R-:W-:Y:S02]  /*1930*/  UIADD3 UR32, UPT, UPT, UR24, 0xc400, URZ ;  /* 0x0000c40018207890 */ /* 0x000fe4000fffe0ff */
[----:B------:R-:W-:Y:S02]  /*1940*/  UIADD3 UR24, UPT, UPT, UR24, 0xe400, URZ ;  /* 0x0000e40018187890 */ /* 0x000fe4000fffe0ff */
[----:B------:R-:W-:Y:S02]  /*1950*/  UIADD3.X UR47, UPT, UPT, URZ, UR23, URZ, UP0, !UPT ;  /* 0x00000017ff2f7290 */ /* 0x000fe400087fe4ff */
[----:B------:R-:W-:-:S02]  /*1960*/  UIADD3 UR16, UPT, UPT, UR8, 0x28400, URZ ;  /* 0x0002840008107890 */ /* 0x000fc4000fffe0ff */
[----:B------:R-:W-:Y:S02]  /*1970*/  UIADD3 UR10, UPT, UPT, UR51, 0x20, URZ ;  /* 0x00000020330a7890 */ /* 0x000fe4000fffe0ff */
[----:B------:R-:W-:Y:S01]  /*1980*/  UIADD3 UR8, UPT, UPT, UR8, 0x2a400, URZ ;  /* 0x0002a40008087890 */ /* 0x000fe2000fffe0ff */
[----:B------:R-:W-:Y:S01]  /*1990*/  UMOV UR38, 0x0 ;  /* 0x0000000000267882 */ /* 0x000fe20000000000 */
[----:B------:R-:W-:Y:S01]  /*19a0*/  UMOV UR39, 0x10000000 ;  /* 0x1000000000277882 */ /* 0x000fe20000000000 */
[----:B------:R-:W-:Y:S01]  /*19b0*/  UMOV UR41, UR49 ;  /* 0x0000003100297c82 */ /* 0x000fe20008000000 */
[----:B------:R-:W-:Y:S01]  /*19c0*/  UMOV UR44, UR52 ;  /* 0x00000034002c7c82 */ /* 0x000fe20008000000 */
[----:B------:R-:W-:Y:S01]  /*19d0*/  UMOV UR43, UR51 ;  /* 0x00000033002b7c82 */ /* 0x000fe20008000000 */
[----:B------:R-:W-:Y:S01]  /*19e0*/  UMOV UR33, UR49 ;  /* 0x0000003100217c82 */ /* 0x000fe20008000000 */
[----:B------:R-:W-:Y:S01]  /*19f0*/  UMOV UR36, UR52 ;  /* 0x0000003400247c82 */ /* 0x000fe20008000000 */
[----:B------:R-:W-:Y:S01]  /*1a00*/  UMOV UR35, UR51 ;  /* 0x0000003300237c82 */ /* 0x000fe20008000000 */
[----:B------:R1:W-:Y:S01]  /*1a10*/  UTMALDG.3D [UR48], [UR54], desc[UR38] ;  /* 0x00002630360075b4 */ /* 0x0003e20008011000 */
[----:B------:R-:W-:Y:S01]  /*1a20*/  UMOV UR25, UR49 ;  /* 0x0000003100197c82 */ /* 0x000fe20008000000 */
        /* <DEDUP_REMOVED lines=9> */
[----:B------:R1:W-:Y:S01]  /*1ac0*/  UTMALDG.3D [UR32], [UR54], desc[UR38] ;  /* 0x00002620360075b4 */ /* 0x0003e20008011000 */
[----:B------:R1:W-:Y:S01]  /*1ad0*/  UTMALDG.3D [UR24], [UR54], desc[UR38] ;  /* 0x00002618360075b4 */ /* 0x0003e20008011000 */
[----:B------:R1:W-:Y:S01]  /*1ae0*/  UTMALDG.3D [UR16], [UR46], desc[UR38] ;  /* 0x000026102e0075b4 */ /* 0x0003e20008011000 */
[----:B------:R1:W-:Y:S01]  /*1af0*/  UTMALDG.3D [UR8], [UR46], desc[UR38] ;  /* 0x000026082e0075b4 */ /* 0x0003e20008011000 */
[----:B------:R-:W-:Y:S01]  /*1b00*/  NOP ;  /* 0x0000000000007918 */ /* 0x000fe20000000000 */
.L_x_26:
[----:B-1----:R-:W-:Y:S05]  /*1b10*/  BSYNC.RECONVERGENT B0 ;  /* 0x0000000000007941 */ /* 0x002fea0003800200 */
.L_x_25:
[----:B------:R-:W-:Y:S01]  /*1b20*/  UIADD3 UR30, UPT, UPT, UR30, 0x1, URZ ;  /* 0x000000011e1e7890 */ /* 0x000fe2000fffe0ff */
[----:B------:R-:W-:Y:S01]  /*1b30*/  UMOV UR29, UR6 ;  /* 0x00000006001d7c82 */ /* 0x000fe20008000000 */
[----:B------:R-:W-:Y:S02]  /*1b40*/  UMOV UR21, UR5 ;  /* 0x0000000500157c82 */ /* 0x000fe40008000000 */
[----:B------:R-:W-:-:S09]  /*1b50*/  UISETP.NE.AND UP0, UPT, UR30, UR5, UPT ;  /* 0x000000051e00728c */ /* 0x000fd2000bf05270 */
[----:B------:R-:W-:Y:S05]  /*1b60*/  BRA.U UP0, `(.L_x_27) ;  /* 0xfffffff900f87547 */ /* 0x000fea000b83ffff */
.L_x_20:
[----:B------:R-:W-:Y:S01]  /*1b70*/  ULEA UR8, UR6, UR4, 0x3 ;  /* 0x0000000406087291 */ /* 0x000fe2000f8e18ff */
[----:B-1----:R-:W-:Y:S01]  /*1b80*/  SHF.L.U32 R2, R17, 0x1f, RZ ;  /* 0x0000001f11027819 */ /* 0x002fe200000006ff */
[----:B------:R-:W-:Y:S01]  /*1b90*/  @!P1 SYNCS.ARRIVE.TRANS64.A1T0 RZ, [UR4+0x88], RZ ;  /* 0x000088ffffff99a7 */ /* 0x000fe20008100004 */
[----:B------:R-:W-:-:S06]  /*1ba0*/  UISETP.GT.AND UP0, UPT, UR15, UR14, UPT ;  /* 0x0000000e0f00728c */ /* 0x000fcc000bf04270 */
[----:B------:R1:W1:Y:S03]  /*1bb0*/  SYNCS.PHASECHK.TRANS64.TRYWAIT P1, [UR8+0x20], R2 ;  /* 0x00002002ff0075a7 */ /* 0x0002660008021108 */
[----:B------:R-:W-:Y:S05]  /*1bc0*/  BRA.U !UP0, `(.L_x_28) ;  /* 0x0000000508187547 */ /* 0x000fea000b800000 */
[----:B------:R-:W-:Y:S02]  /*1bd0*/  UIADD3 UR29, UPT, UPT, UR7, UR21, URZ ;  /* 0x00000015071d7290 */ /* 0x000fe4000fffe0ff */
[----:B------:R-:W-:Y:S02]  /*1be0*/  UIADD3 UR42, UPT, UPT, UR50, 0x20, URZ ;  /* 0x00000020322a7890 */ /* 0x000fe4000fffe0ff */
[----:B------:R-:W-:Y:S02]  /*1bf0*/  UIADD3 UR34, UPT, UPT, UR50, 0x40, URZ ;  /* 0x0000004032227890 */ /* 0x000fe4000fffe0ff */
[----:B------:R-:W-:Y:S01]  /*1c00*/  UIADD3 UR26, UPT, UPT, UR50, 0x60, URZ ;  /* 0x00000060321a7890 */ /* 0x000fe2000fffe0ff */
[----:B------:R-:W-:-:S11]  /*1c10*/  UMOV UR30, UR6 ;  /* 0x00000006001e7c82 */ /* 0x000fd60008000000 */
.L_x_35:
[----:B------:R-:W-:Y:S01]  /*1c20*/  ULEA UR49, UR30, UR4, 0x3 ;  /* 0x000000041e317291 */ /* 0x000fe2000f8e18ff */
[----:B--2---:R-:W-:Y:S01]  /*1c30*/  @!P5 MOV R3, 0xc000 ;  /* 0x0000c0000003d802 */ /* 0x004fe20000000f00 */
[----:B-1----:R-:W-:Y:S10]  /*1c40*/  @P1 BRA `(.L_x_29) ;  /* 0x00000000000c1947 */ /* 0x002ff40003800000 */
[----:B------:R-:W-:-:S04]  /*1c50*/  SHF.L.U32 R4, R17, 0x1f, RZ ;  /* 0x0000001f11047819 */ /* 0x000fc800000006ff */
[----:B------:R-:W1:Y:S02]  /*1c60*/  SYNCS.PHASECHK.TRANS64.TRYWAIT P0, [UR49+0x20], R4 ;  /* 0x00002004ff0075a7 */ /* 0x000e640008001131 */
[----:B-1----:R-:W-:Y:S05]  /*1c70*/  @!P0 BRA `(.L_x_30) ;  /* 0x0000006000888947 */ /* 0x002fea0003800000 */
.L_x_29:
[----:B------:R2:W-:Y:S01]  /*1c80*/  @!P5 SYNCS.ARRIVE.TRANS64 RZ, [UR49], R3 ;  /* 0x00000003ffffd9a7 */ /* 0x0005e20008000031 */
[----:B------:R-:W-:Y:S04]  /*1c90*/  BSSY.RECONVERGENT B0, `(.L_x_31) ;  /* 0x0000003000007945 */ /* 0x000fe80003800200 */
[----:B------:R-:W-:Y:S05]  /*1ca0*/  @P4 BRA `(.L_x_32) ;  /* 0x0000000000044947 */ /* 0x000fea0003800000 */
[----:B------:R-:W-:Y:S05]  /*1cb0*/  BPT.TRAP 0x1 ;  /* 0x000000040000795c */ /* 0x000fea0000300000 */
.L_x_32:
[----:B------:R-:W-:Y:S05]  /*1cc0*/  BSYNC.RECONVERGENT B0 ;  /* 0x0000000000007941 */ /* 0x000fea0003800200 */
.L_x_31:
        /* <DEDUP_REMOVED lines=49> */
.L_x_34:
[----:B-1----:R-:W-:Y:S05]  /*1fe0*/  BSYNC.RECONVERGENT B0 ;  /* 0x0000000000007941 */ /* 0x002fea0003800200 */
.L_x_33:
[----:B------:R-:W-:Y:S01]  /*1ff0*/  UIADD3 UR21, UPT, UPT, UR21, 0x1, URZ ;  /* 0x0000000115157890 */ /* 0x000fe2000fffe0ff */
[----:B------:R-:W-:-:S03]  /*2000*/  UMOV UR30, UR6 ;  /* 0x00000006001e7c82 */ /* 0x000fc60008000000 */
[----:B------:R-:W-:-:S09]  /*2010*/  UISETP.NE.AND UP0, UPT, UR21, UR29, UPT ;  /* 0x0000001d1500728c */ /* 0x000fd2000bf05270 */
[----:B------:R-:W-:Y:S05]  /*2020*/  BRA.U UP0, `(.L_x_35) ;  /* 0xfffffff900fc7547 */ /* 0x000fea000b83ffff */
.L_x_28:
[C---:B-1----:R-:W-:Y:S01]  /*2030*/  LEA R2, R16.reuse, UR4, 0x3 ;  /* 0x0000000410027c11 */ /* 0x042fe2000f8e18ff */
[----:B------:R-:W-:Y:S01]  /*2040*/  NOP ;  /* 0x0000000000007918 */ /* 0x000fe20000000000 */
[----:B--2---:R-:W-:Y:S02]  /*2050*/  SHF.L.U32 R3, R13, 0x1f, RZ ;  /* 0x0000001f0d037819 */ /* 0x004fe400000006ff */
[----:B------:R-:W-:Y:S02]  /*2060*/  LEA R4, R16, UR4, 0x4 ;  /* 0x0000000410047c11 */ /* 0x000fe4000f8e20ff */
[----:B------:R-:W1:Y:S02]  /*2070*/  SYNCS.PHASECHK.TRANS64.TRYWAIT P0, [R2+URZ+0x90], R3 ;  /* 0x00009003020075a7 */ /* 0x000e6400080011ff */
[----:B-1----:R-:W-:Y:S05]  /*2080*/  @!P0 BRA `(.L_x_36) ;  /* 0x0000005c009c8947 */ /* 0x002fea0003800000 */
.L_x_138:
[----:B------:R-:W2:Y:S01]  /*2090*/  LDS.128 R4, [R4+0x120] ;  /* 0x0001200004047984 */ /* 0x000ea20000000c00 */
[----:B---3--:R-:W-:Y:S01]  /*20a0*/  ISETP.GE.AND P0, PT, R26, 0x1, PT ;  /* 0x000000011a00780c */ /* 0x008fe20003f06270 */
[----:B-1----:R-:W-:Y:S01]  /*20b0*/  VIADD R2, R2, 0xa0 ;  /* 0x000000a002027836 */ /* 0x002fe20000000000 */
[----:B------:R-:W-:Y:S01]  /*20c0*/  @!PT LDS RZ, [RZ] ;  /* 0x00000000fffff984 */ /* 0x000fe20000000800 */
[----:B------:R-:W-:Y:S01]  /*20d0*/  @!PT LDS RZ, [RZ] ;  /* 0x00000000fffff984 */ /* 0x000fe20000000800 */
[----:B------:R-:W-:Y:S01]  /*20e0*/  @!PT LDS RZ, [RZ] ;  /* 0x00000000fffff984 */ /* 0x000fe20000000800 */
[----:B------:R-:W-:Y:S01]  /*20f0*/  @!PT LDS RZ, [RZ] ;  /* 0x00000000fffff984 */ /* 0x000fe20000000800 */
[----:B------:R1:W-:Y:S06]  /*2100*/  MEMBAR.ALL.CTA ;  /* 0x0000000000007992 */ /* 0x0003ec0000008000 */
[----:B-1----:R-:W1:Y:S01]  /*2110*/  FENCE.VIEW.ASYNC.S ;  /* 0x00000000000073c6 */ /* 0x002e620000000000 */
[----:B------:R-:W-:-:S04]  /*2120*/  PRMT R2, RZ, 0x654, R2 ;  /* 0x00000654ff027816 */ /* 0x000fc80000000002 */
[----:B-1----:R1:W-:Y:S01]  /*2130*/  SYNCS.ARRIVE.TRANS64.RED.A1T0 RZ, [R2+URZ], RZ ;  /* 0x000000ff02ff79a7 */ /* 0x0023e200081004ff */
[----:B--2---:R-:W-:-:S13]  /*2140*/  LOP3.LUT P2, RZ, R6, 0x1, RZ, 0xc0, !PT ;  /* 0x0000000106ff7812 */ /* 0x004fda000784c0ff */
[----:B------:R-:W-:Y:S01]  /*2150*/  @P2 SHF.R.U32.HI R3, RZ, 0x10, R5 ;  /* 0x00000010ff032819 */ /* 0x000fe20000011605 */
[----:B------:R-:W-:Y:S01]  /*2160*/  VOTEU.ANY UP0, P2 ;  /* 0x0000000000ff7886 */ /* 0x000fe20001000100 */
[----:B------:R-:W-:Y:S02]  /*2170*/  @P2 MOV R10, R4 ;  /* 0x00000004000a2202 */ /* 0x000fe40000000f00 */
[----:B------:R-:W-:Y:S02]  /*2180*/  @P2 R2UR.BROADCAST UR8, R3 ;  /* 0x00000000030822ca */ /* 0x000fe400008e0000 */
[----:B------:R-:W-:-:S11]  /*2190*/  @P2 LOP3.LUT R9, R5, 0xffff, RZ, 0xc0, !PT ;  /* 0x0000ffff05092812 */ /* 0x000fd600078ec0ff */
[----:B------:R-:W-:Y:S01]  /*21a0*/  @UP0 UMOV UR52, UR8 ;  /* 0x0000000800340c82 */ /* 0x000fe20008000000 */
[----:B-1----:R-:W-:Y:S05]  /*21b0*/  @!P0 BRA `(.L_x_37) ;  /* 0x0000000000b88947 */ /* 0x002fea0003800000 */
[----:B------:R-:W4:Y:S01]  /*21c0*/  LDC.64 R4, c[0x0][0xb18] ;  /* 0x0002c600ff047b82 */ /* 0x000f220000000a00 */
[----:B------:R-:W-:-:S07]  /*21d0*/  ISETP.NE.AND P3, PT, R26, 0x1, PT ;  /* 0x000000011a00780c */ /* 0x000fce0003f65270 */
[----:B------:R-:W1:Y:S08]  /*21e0*/  LDC.64 R6, c[0x0][0xb10] ;  /* 0x0002c400ff067b82 */ /* 0x000e700000000a00 */
[----:B------:R-:W2:Y:S08]  /*21f0*/  LDC R14, c[0x0][0xb20] ;  /* 0x0002c800ff0e7b82 */ /* 0x000eb00000000800 */
[----:B------:R-:W3:Y:S01]  /*2200*/  LDC R15, c[0x0][0xb0c] ;  /* 0x0002c300ff0f7b82 */ /* 0x000ee20000000800 */
[----:B----4-:R-:W-:Y:S01]  /*2210*/  IMAD.HI.U32 R19, R0, R5, RZ ;  /* 0x0000000500137227 */ /* 0x010fe200078e00ff */
[----:B------:R-:W-:-:S03]  /*2220*/  ISETP.NE.AND P0, PT, R4, 0x1, PT ;  /* 0x000000010400780c */ /* 0x000fc60003f05270 */
[----:B------:R-:W-:-:S03]  /*2230*/  IMAD.HI.U32 R5, R9, R5, RZ ;  /* 0x0000000509057227 */ /* 0x000fc600078e00ff */
[----:B------:R-:W4:Y:S01]  /*2240*/  LDC.64 R2, c[0x0][0xb28] ;  /* 0x0002ca00ff027b82 */ /* 0x000f220000000a00 */
[----:B-1----:R-:W-:-:S04]  /*2250*/  IMAD.HI.U32 R20, R8, R6, RZ ;  /* 0x0000000608147227 */ /* 0x002fc800078e00ff */
[----:B------:R-:W-:Y:S01]  /*2260*/  IMAD.HI.U32 R21, R10, R6, RZ ;  /* 0x000000060a157227 */ /* 0x000fe200078e00ff */
[----:B------:R-:W-:Y:S02]  /*2270*/  SHF.R.U32.HI R20, RZ, R7, R20 ;  /* 0x00000007ff147219 */ /* 0x000fe40000011614 */
[-C--:B--2---:R-:W-:Y:S02]  /*2280*/  SHF.R.U32.HI R19, RZ, R14.reuse, R19 ;  /* 0x0000000eff137219 */ /* 0x084fe40000011613 */
[----:B------:R-:W-:Y:S02]  /*2290*/  SHF.R.U32.HI R5, RZ, R14, R5 ;  /* 0x0000000eff057219 */ /* 0x000fe40000011605 */
[----:B------:R-:W-:Y:S02]  /*22a0*/  SEL R19, R0, R19, !P0 ;  /* 0x0000001300137207 */ /* 0x000fe40004000000 */
[----:B------:R-:W-:Y:S02]  /*22b0*/  SHF.R.U32.HI R21, RZ, R7, R21 ;  /* 0x00000007ff157219 */ /* 0x000fe40000011615 */
[----:B---3--:R-:W-:-:S02]  /*22c0*/  ISETP.NE.AND P1, PT, R15, 0x1, PT ;  /* 0x000000010f00780c */ /* 0x008fc40003f25270 */
[----:B------:R-:W-:Y:S02]  /*22d0*/  SEL R5, R9, R5, !P0 ;  /* 0x0000000509057207 */ /* 0x000fe40004000000 */
[----:B------:R-:W-:Y:S02]  /*22e0*/  SEL R20, R8, R20, !P1 ;  /* 0x0000001408147207 */ /* 0x000fe40004800000 */
[----:B------:R-:W-:Y:S01]  /*22f0*/  SEL R21, R10, R21, !P1 ;  /* 0x000000150a157207 */ /* 0x000fe20004800000 */
[----:B----4-:R-:W-:-:S04]  /*2300*/  IMAD.HI.U32 R18, R19, R2, RZ ;  /* 0x0000000213127227 */ /* 0x010fc800078e00ff */
        /* <DEDUP_REMOVED lines=10> */
[----:B------:R-:W-:-:S04]  /*23b0*/  @!P0 IMAD.HI.U32 R7, R21, R2, RZ ;  /* 0x0000000215078227 */ /* 0x000fc800078e00ff */
[----:B------:R-:W-:Y:S01]  /*23c0*/  IMAD.MOV R2, RZ, RZ, -R6 ;  /* 0x000000ffff027224 */ /* 0x000fe200078e0a06 */
[----:B------:R-:W-:Y:S02]  /*23d0*/  @!P0 SHF.R.U32.HI R3, RZ, R3, R7 ;  /* 0x00000003ff038219 */ /* 0x000fe40000011607 */
[----:B------:R-:W-:Y:S01]  /*23e0*/  IADD3 R7, PT, PT, -R5, RZ, RZ ;  /* 0x000000ff05077210 */ /* 0x000fe20007ffe1ff */
[----:B------:R-:W-:Y:S01]  /*23f0*/  IMAD R2, R26, R2, R5 ;  /* 0x000000021a027224 */ /* 0x000fe200078e0205 */
        /* <DEDUP_REMOVED lines=10> */
.L_x_37:
[----:B------:R-:W1:Y:S02]  /*24a0*/  LDCU UR8, c[0x0][0xb30] ;  /* 0x00016600ff0877ac */ /* 0x000e640008000800 */
[----:B-1----:R-:W-:-:S09]  /*24b0*/  UISETP.NE.AND UP0, UPT, UR8, 0x1, UPT ;  /* 0x000000010800788c */ /* 0x002fd2000bf05270 */
[----:B------:R-:W-:Y:S05]  /*24c0*/  BRA.U UP0, `(.L_x_38) ;  /* 0x0000000100407547 */ /* 0x000fea000b800000 */
[----:B------:R-:W1:Y:S08]  /*24d0*/  LDC.64 R4, c[0x0][0xb10] ;  /* 0x0002c400ff047b82 */ /* 0x000e700000000a00 */
[----:B------:R-:W2:Y:S08]  /*24e0*/  LDC.64 R2, c[0x0][0xb18] ;  /* 0x0002c600ff027b82 */ /* 0x000eb00000000a00 */
[----:B------:R-:W3:Y:S08]  /*24f0*/  LDC R6, c[0x0][0xb20] ;  /* 0x0002c800ff067b82 */ /* 0x000ef00000000800 */
[----:B------:R-:W4:Y:S01]  /*2500*/  LDC R7, c[0x0][0xb0c] ;  /* 0x0002c300ff077b82 */ /* 0x000f220000000800 */
[----:B-1----:R-:W-:-:S05]  /*2510*/  IMAD.HI.U32 R4, R10, R4, RZ ;  /* 0x000000040a047227 */ /* 0x002fca00078e00ff */
[----:B------:R-:W-:Y:S01]  /*2520*/  SHF.R.U32.HI R4, RZ, R5, R4 ;  /* 0x00000005ff047219 */ /* 0x000fe20000011604 */
[----:B--2---:R-:W-:Y:S01]  /*2530*/  IMAD.HI.U32 R3, R9, R3, RZ ;  /* 0x0000000309037227 */ /* 0x004fe200078e00ff */
[----:B------:R-:W-:-:S04]  /*2540*/  ISETP.NE.AND P0, PT, R2, 0x1, PT ;  /* 0x000000010200780c */ /* 0x000fc80003f05270 */
[----:B---3--:R-:W-:-:S04]  /*2550*/  SHF.R.U32.HI R3, RZ, R6, R3 ;  /* 0x00000006ff037219 */ /* 0x008fc80000011603 */
[----:B------:R-:W-:Y:S02]  /*2560*/  SEL R3, R9, R3, !P0 ;  /* 0x0000000309037207 */ /* 0x000fe40004000000 */
[----:B----4-:R-:W-:-:S04]  /*2570*/  ISETP.NE.AND P1, PT, R7, 0x1, PT ;  /* 0x000000010700780c */ /* 0x010fc80003f25270 */
[----:B------:R-:W-:-:S05]  /*2580*/  SEL R4, R10, R4, !P1 ;  /* 0x000000040a047207 */ /* 0x000fca0004800000 */
[----:B------:R-:W-:Y:S02]  /*2590*/  IMAD.IADD R5, R3, 0x1, -R4 ;  /* 0x0000000103057824 */ /* 0x000fe400078e0a04 */
[----:B------:R-:W-:Y:S02]  /*25a0*/  IMAD.IADD R3, R4, 0x1, -R3 ;  /* 0x0000000104037824 */ /* 0x000fe400078e0a03 */
[----:B------:R-:W-:Y:S02]  /*25b0*/  IMAD R10, R5, R7, R10 ;  /* 0x00000007050a7224 */ /* 0x000fe400078e020a */
[----:B------:R-:W-:-:S07]  /*25c0*/  IMAD R9, R3, R2, R9 ;  /* 0x0000000203097224 */ /* 0x000fce00078e0209 */
.L_x_38:
[----:B------:R-:W-:Y:S01]  /*25d0*/  VIADD R16, R16, 0x1 ;  /* 0x0000000110107836 */ /* 0x000fe20000000000 */
[----:B------:R-:W-:Y:S01]  /*25e0*/  PLOP3.LUT P1, PT, PT, PT, PT, 0x80, 0x8 ;  /* 0x000000000008781c */ /* 0x000fe20003f2f070 */
[----:B------:R-:W-:Y:S02]  /*25f0*/  IMAD.IADD R15, R10, 0x1, R63 ;  /* 0x000000010a0f7824 */ /* 0x000fe400078e023f */
[----:B------:R-:W-:Y:S01]  /*2600*/  IMAD.IADD R14, R9, 0x1, R62 ;  /* 0x00000001090e7824 */ /* 0x000fe200078e023e */
[----:B------:R-:W-:-:S04]  /*2610*/  ISETP.NE.AND P0, PT, R16, 0x2, PT ;  /* 0x000000021000780c */ /* 0x000fc80003f05270 */
[----:B------:R-:W-:Y:S02]  /*2620*/  SEL R2, RZ, 0x1, P0 ;  /* 0x00000001ff027807 */ /* 0x000fe40000000000 */
[----:B------:R-:W-:Y:S02]  /*2630*/  SEL R16, R16, RZ, P0 ;  /* 0x000000ff10107207 */ /* 0x000fe40000000000 */
[----:B------:R-:W-:Y:S01]  /*2640*/  LOP3.LUT R13, R13, R2, RZ, 0x3c, !PT ;  /* 0x000000020d0d7212 */ /* 0x000fe200078e3cff */
[----:B------:R-:W-:Y:S06]  /*2650*/  @P2 BRA `(.L_x_39) ;  /* 0xffffffec00b82947 */ /* 0x000fec000383ffff */
[----:B------:R-:W-:Y:S01]  /*2660*/  UIADD3 UR4, UPT, UPT, UR4, 0x20, URZ ;  /* 0x0000002004047890 */ /* 0x000fe2000fffe0ff */
[----:B------:R-:W-:-:S03]  /*2670*/  SHF.L.U32 R2, R17, 0x1f, RZ ;  /* 0x0000001f11027819 */ /* 0x000fc600000006ff */
[----:B------:R-:W-:-:S09]  /*2680*/  ULEA UR5, UR6, UR4, 0x3 ;  /* 0x0000000406057291 */ /* 0x000fd2000f8e18ff */
[----:B------:R-:W1:Y:S02]  /*2690*/  SYNCS.PHASECHK.TRANS64.TRYWAIT P0, [UR5], R2 ;  /* 0x00000002ff0075a7 */ /* 0x000e640008001105 */
[----:B-1----:R-:W-:Y:S05]  /*26a0*/  @!P0 BRA `(.L_x_40) ;  /* 0x0000005800288947 */ /* 0x002fea0003800000 */
.L_x_140:
[----:B------:R-:W-:-:S04]  /*26b0*/  UIADD3 UR6, UPT, UPT, UR6, 0x1, URZ ;  /* 0x0000000106067890 */ /* 0x000fc8000fffe0ff */
[----:B------:R-:W-:-:S04]  /*26c0*/  UISETP.NE.AND UP0, UPT, UR6, 0x4, UPT ;  /* 0x000000040600788c */ /* 0x000fc8000bf05270 */
[----:B------:R-:W-:Y:S02]  /*26d0*/  USEL UR7, URZ, 0x1, UP0 ;  /* 0x00000001ff077887 */ /* 0x000fe40008000000 */
[----:B------:R-:W-:-:S04]  /*26e0*/  USEL UR6, UR6, URZ, UP0 ;  /* 0x000000ff06067287 */ /* 0x000fc80008000000 */
[----:B------:R-:W-:Y:S01]  /*26f0*/  ULEA UR5, UR6, UR4, 0x3 ;  /* 0x0000000406057291 */ /* 0x000fe2000f8e18ff */
[----:B-1----:R-:W-:-:S04]  /*2700*/  LOP3.LUT R2, R17, UR7, RZ, 0x3c, !PT ;  /* 0x0000000711027c12 */ /* 0x002fc8000f8e3cff */
[----:B------:R-:W-:-:S04]  /*2710*/  SHF.L.U32 R3, R2, 0x1f, RZ ;  /* 0x0000001f02037819 */ /* 0x000fc800000006ff */
[----:B------:R-:W1:Y:S02]  /*2720*/  SYNCS.PHASECHK.TRANS64.TRYWAIT P0, [UR5], R3 ;  /* 0x00000003ff0075a7 */ /* 0x000e640008001105 */
[----:B-1----:R-:W-:Y:S05]  /*2730*/  @!P0 BRA `(.L_x_41) ;  /* 0x00000058001c8947 */ /* 0x002fea0003800000 */
.L_x_142:
[----:B------:R-:W-:-:S04]  /*2740*/  UIADD3 UR6, UPT, UPT, UR6, 0x1, URZ ;  /* 0x0000000106067890 */ /* 0x000fc8000fffe0ff */
[----:B------:R-:W-:-:S04]  /*2750*/  UISETP.NE.AND UP0, UPT, UR6, 0x4, UPT ;  /* 0x000000040600788c */ /* 0x000fc8000bf05270 */
[----:B------:R-:W-:Y:S02]  /*2760*/  USEL UR7, URZ, 0x1, UP0 ;  /* 0x00000001ff077887 */ /* 0x000fe40008000000 */
[----:B------:R-:W-:-:S04]  /*2770*/  USEL UR6, UR6, URZ, UP0 ;  /* 0x000000ff06067287 */ /* 0x000fc80008000000 */
[----:B------:R-:W-:Y:S01]  /*2780*/  ULEA UR5, UR6, UR4, 0x3 ;  /* 0x0000000406057291 */ /* 0x000fe2000f8e18ff */
[----:B------:R-:W-:-:S04]  /*2790*/  LOP3.LUT R2, R2, UR7, RZ, 0x3c, !PT ;  /* 0x0000000702027c12 */ /* 0x000fc8000f8e3cff */
[----:B-1----:R-:W-:-:S04]  /*27a0*/  SHF.L.U32 R3, R2, 0x1f, RZ ;  /* 0x0000001f02037819 */ /* 0x002fc800000006ff */
[----:B------:R-:W1:Y:S02]  /*27b0*/  SYNCS.PHASECHK.TRANS64.TRYWAIT P0, [UR5], R3 ;  /* 0x00000003ff0075a7 */ /* 0x000e640008001105 */
[----:B-1----:R-:W-:Y:S05]  /*27c0*/  @!P0 BRA `(.L_x_42) ;  /* 0x0000005800108947 */ /* 0x002fea0003800000 */
.L_x_144:
[----:B------:R-:W-:-:S04]  /*27d0*/  UIADD3 UR6, UPT, UPT, UR6, 0x1, URZ ;  /* 0x0000000106067890 */ /* 0x000fc8000fffe0ff */
[----:B------:R-:W-:-:S04]  /*27e0*/  UISETP.NE.AND UP0, UPT, UR6, 0x4, UPT ;  /* 0x000000040600788c */ /* 0x000fc8000bf05270 */
[----:B------:R-:W-:Y:S02]  /*27f0*/  USEL UR5, URZ, 0x1, UP0 ;  /* 0x00000001ff057887 */ /* 0x000fe40008000000 */
[----:B------:R-:W-:-:S04]  /*2800*/  USEL UR6, UR6, URZ, UP0 ;  /* 0x000000ff06067287 */ /* 0x000fc80008000000 */
[----:B------:R-:W-:Y:S01]  /*2810*/  ULEA UR6, UR6, UR4, 0x3 ;  /* 0x0000000406067291 */ /* 0x000fe2000f8e18ff */
[----:B------:R-:W-:-:S04]  /*2820*/  LOP3.LUT R2, R2, UR5, RZ, 0x3c, !PT ;  /* 0x0000000502027c12 */ /* 0x000fc8000f8e3cff */
[----:B------:R-:W-:Y:S01]  /*2830*/  SHF.L.U32 R2, R2, 0x1f, RZ ;  /* 0x0000001f02027819 */ /* 0x000fe200000006ff */
[----:B-1--4-:R-:W-:-:S07]  /*2840*/  IMAD.U32 R0, RZ, RZ, UR6 ;  /* 0x00000006ff007e24 */ /* 0x012fce000f8e00ff */
.L_x_43:
[----:B-1----:R1:W2:Y:S02]  /*2850*/  SYNCS.PHASECHK.TRANS64.TRYWAIT P0, [R0+URZ], R2 ;  /* 0x00000002000075a7 */ /* 0x0022a400080011ff */
[----:B--2---:R-:W-:Y:S05]  /*2860*/  @!P0 NANOSLEEP.SYNCS 0x989680 ;  /* 0x009896800000895d */ /* 0x004fea0003900000 */
[----:B------:R-:W2:Y:S02]  /*2870*/  @!P0 SYNCS.PHASECHK.TRANS64 P0, [R0+URZ], R2 ;  /* 0x00000002000085a7 */ /* 0x000ea400080010ff */
[----:B--2---:R-:W-:Y:S05]  /*2880*/  @P0 EXIT ;  /* 0x000000000000094d */ /* 0x004fea0003800000 */
[----:B------:R-:W-:Y:S05]  /*2890*/  BRA `(.L_x_43) ;  /* 0xfffffffc00ec7947 */ /* 0x000fea000383ffff */
.L_x_17:
[----:B------:R-:W-:-:S04]  /*28a0*/  UISETP.NE.AND UP1, UPT, UR37, URZ, UPT ;  /* 0x000000ff2500728c */ /* 0x000fc8000bf25270 */
[----:B------:R-:W-:-:S09]  /*28b0*/  UISETP.NE.OR UP1, UPT, UR8, 0x1, UP1 ;  /* 0x000000010800788c */ /* 0x000fd20008f25670 */
[----:B------:R-:W-:Y:S05]  /*28c0*/  BRA.U UP1, `(.L_x_44) ;  /* 0x0000000501487547 */ /* 0x000fea000b800000 */
[----:B------:R-:W-:Y:S01]  /*28d0*/  ISETP.NE.AND P2, PT, R2, RZ, PT ;  /* 0x000000ff0200720c */ /* 0x000fe20003f45270 */
[----:B------:R-:W-:Y:S01]  /*28e0*/  IMAD.MOV.U32 R12, RZ, RZ, 0x1 ;  /* 0x00000001ff0c7424 */ /* 0x000fe200078e00ff */
[----:B------:R-:W-:Y:S02]  /*28f0*/  CS2R R10, SRZ ;  /* 0x00000000000a7805 */ /* 0x000fe4000001ff00 */
[----:B------:R-:W-:Y:S01]  /*2900*/  CS2R R8, SRZ ;  /* 0x0000000000087805 */ /* 0x000fe2000001ff00 */
[----:B------:R-:W-:Y:S01]  /*2910*/  UMOV UR4, 0x400 ;  /* 0x0000040000047882 */ /* 0x000fe20000000000 */
[----:B------:R-:W-:Y:S01]  /*2920*/  UMOV UR6, URZ ;  /* 0x000000ff00067c82 */ /* 0x000fe20008000000 */
[----:B------:R-:W-:-:S12]  /*2930*/  ULEA UR37, UR37, UR4, 0x18 ;  /* 0x0000000425257291 */ /* 0x000fd8000f8ec0ff */
.L_x_48:
[----:B------:R-:W-:Y:S02]  /*2940*/  LEA R0, R8, UR37, 0x3 ;  /* 0x0000002508007c11 */ /* 0x000fe4000f8e18ff */
[----:B------:R-:W-:-:S03]  /*2950*/  SHF.L.U32 R4, R9, 0x1f, RZ ;  /* 0x0000001f09047819 */ /* 0x000fc600000006ff */
[----:B------:R-:W-:Y:S01]  /*2960*/  VIADD R5, R0, 0x100 ;  /* 0x0000010000057836 */ /* 0x000fe20000000000 */
[----:B------:R-:W1:Y:S02]  /*2970*/  SYNCS.PHASECHK.TRANS64.TRYWAIT P0, [R0+URZ+0xf0], R4 ;  /* 0x0000f004000075a7 */ /* 0x000e6400080011ff */
[----:B-1----:R-:W-:Y:S05]  /*2980*/  @!P0 BRA `(.L_x_45) ;  /* 0x0000005400b88947 */ /* 0x002fea0003800000 */
.L_x_145:
[----:B------:R-:W-:Y:S01]  /*2990*/  ULEA UR5, UR6, UR37, 0x3 ;  /* 0x0000002506057291 */ /* 0x000fe2000f8e18ff */
[----:B-1----:R-:W-:Y:S01]  /*29a0*/  PRMT R0, RZ, 0x654, R5 ;  /* 0x00000654ff007816 */ /* 0x002fe20000000005 */
[----:B------:R-:W-:Y:S01]  /*29b0*/  @!P2 IMAD.MOV.U32 R4, RZ, RZ, 0x10 ;  /* 0x00000010ff04a424 */ /* 0x000fe200078e00ff */
[----:B------:R-:W-:Y:S01]  /*29c0*/  SHF.L.U32 R5, R12, 0x1f, RZ ;  /* 0x0000001f0c057819 */ /* 0x000fe200000006ff */
[----:B------:R-:W-:Y:S01]  /*29d0*/  UIADD3 UR4, UPT, UPT, UR5, 0x90, URZ ;  /* 0x0000009005047890 */ /* 0x000fe2000fffe0ff */
[----:B------:R1:W-:Y:S05]  /*29e0*/  SYNCS.ARRIVE.TRANS64.RED.A1T0 RZ, [R0+URZ], RZ ;  /* 0x000000ff00ff79a7 */ /* 0x0003ea00081004ff */
[----:B------:R-:W-:Y:S01]  /*29f0*/  IMAD.U32 R6, RZ, RZ, UR4 ;  /* 0x00000004ff067e24 */ /* 0x000fe2000f8e00ff */
[----:B------:R-:W2:Y:S04]  /*2a00*/  SYNCS.PHASECHK.TRANS64.TRYWAIT P0, [UR5+0xa0], R5 ;  /* 0x0000a005ff0075a7 */ /* 0x000ea80008001105 */
[----:B------:R-:W-:Y:S01]  /*2a10*/  PRMT R6, R2, 0x654, R6 ;  /* 0x0000065402067816 */ /* 0x000fe20000000006 */
[----:B-12---:R-:W-:Y:S06]  /*2a20*/  @!P0 BRA `(.L_x_46) ;  /* 0x0000005400a48947 */ /* 0x006fec0003800000 */
.L_x_147:
[----:B------:R-:W-:Y:S01]  /*2a30*/  ULEA UR4, UR6, UR37, 0x4 ;  /* 0x0000002506047291 */ /* 0x000fe2000f8e20ff */
[----:B------:R-:W-:Y:S01]  /*2a40*/  SEL R3, R6, R3, !P2 ;  /* 0x0000000306037207 */ /* 0x000fe20005000000 */
[----:B------:R-:W-:Y:S01]  /*2a50*/  UIADD3 UR5, UPT, UPT, UR5, 0x90, URZ ;  /* 0x0000009005057890 */ /* 0x000fe2000fffe0ff */
[----:B-1----:R-:W-:Y:S01]  /*2a60*/  LEA R0, R11, UR37, 0x3 ;  /* 0x000000250b007c11 */ /* 0x002fe2000f8e18ff */
[----:B------:R-:W-:Y:S01]  /*2a70*/  UIADD3 UR4, UPT, UPT, UR4, 0x120, URZ ;  /* 0x0000012004047890 */ /* 0x000fe2000fffe0ff */
[----:B------:R1:W-:Y:S01]  /*2a80*/  @!P2 SYNCS.ARRIVE.TRANS64.RED RZ, [R3+URZ], R4 ;  /* 0x0000000403ffa9a7 */ /* 0x0003e200080004ff */
[----:B------:R-:W-:Y:S01]  /*2a90*/  UIADD3 UR6, UPT, UPT, UR6, 0x1, URZ ;  /* 0x0000000106067890 */ /* 0x000fe2000fffe0ff */
[----:B------:R-:W-:-:S03]  /*2aa0*/  VIADD R8, R8, 0x1 ;  /* 0x0000000108087836 */ /* 0x000fc60000000000 */
[----:B------:R-:W-:Y:S02]  /*2ab0*/  UISETP.NE.AND UP0, UPT, UR6, 0x2, UPT ;  /* 0x000000020600788c */ /* 0x000fe4000bf05270 */
[----:B------:R-:W-:Y:S01]  /*2ac0*/  ISETP.NE.AND P0, PT, R8, 0x2, PT ;  /* 0x000000020800780c */ /* 0x000fe20003f05270 */
[----:B------:R-:W-:Y:S06]  /*2ad0*/  UGETNEXTWORKID.BROADCAST [UR4], [UR5] ;  /* 0x00000000040073ca */ /* 0x000fec0008000100 */
[----:B------:R-:W-:Y:S02]  /*2ae0*/  USEL UR4, URZ, 0x1, UP0 ;  /* 0x00000001ff047887 */ /* 0x000fe40008000000 */
[----:B------:R-:W-:-:S04]  /*2af0*/  USEL UR6, UR6, URZ, UP0 ;  /* 0x000000ff06067287 */ /* 0x000fc80008000000 */
[----:B------:R-:W-:Y:S02]  /*2b00*/  LOP3.LUT R12, R12, UR4, RZ, 0x3c, !PT ;  /* 0x000000040c0c7c12 */ /* 0x000fe4000f8e3cff */
[----:B-1----:R-:W-:-:S04]  /*2b10*/  SHF.L.U32 R4, R10, 0x1f, RZ ;  /* 0x0000001f0a047819 */ /* 0x002fc800000006ff */
[----:B------:R-:W1:Y:S02]  /*2b20*/  SYNCS.PHASECHK.TRANS64.TRYWAIT P1, [R0+URZ+0x90], R4 ;  /* 0x00009004000075a7 */ /* 0x000e6400080211ff */
[----:B-1----:R-:W-:Y:S05]  /*2b30*/  @!P1 BRA `(.L_x_47) ;  /* 0x0000005400789947 */ /* 0x002fea0003800000 */
.L_x_148:
[C---:B-1----:R-:W-:Y:S01]  /*2b40*/  LEA R4, R11.reuse, UR37, 0x4 ;  /* 0x000000250b047c11 */ /* 0x042fe2000f8e20ff */
[----:B------:R-:W-:Y:S01]  /*2b50*/  VIADD R0, R0, 0xa0 ;  /* 0x000000a000007836 */ /* 0x000fe20000000000 */
[----:B------:R-:W-:Y:S01]  /*2b60*/  SEL R8, R8, RZ, P0 ;  /* 0x000000ff08087207 */ /* 0x000fe20000000000 */
[----:B------:R-:W-:-:S03]  /*2b70*/  VIADD R11, R11, 0x1 ;  /* 0x000000010b0b7836 */ /* 0x000fc60000000000 */
[----:B------:R-:W1:Y:S01]  /*2b80*/  LDS.128 R4, [R4+0x120] ;  /* 0x0001200004047984 */ /* 0x000e620000000c00 */
[----:B------:R-:W-:Y:S02]  /*2b90*/  PRMT R0, RZ, 0x654, R0 ;  /* 0x00000654ff007816 */ /* 0x000fe40000000000 */
[C---:B------:R-:W-:Y:S01]  /*2ba0*/  ISETP.NE.AND P1, PT, R11.reuse, 0x2, PT ;  /* 0x000000020b00780c */ /* 0x040fe20003f25270 */
[----:B------:R-:W-:Y:S01]  /*2bb0*/  @!PT LDS RZ, [RZ] ;  /* 0x00000000fffff984 */ /* 0x000fe20000000800 */
[----:B------:R-:W-:Y:S01]  /*2bc0*/  @!PT LDS RZ, [RZ] ;  /* 0x00000000fffff984 */ /* 0x000fe20000000800 */
[----:B------:R-:W-:Y:S01]  /*2bd0*/  @!PT LDS RZ, [RZ] ;  /* 0x00000000fffff984 */ /* 0x000fe20000000800 */
[----:B------:R-:W-:Y:S01]  /*2be0*/  @!PT LDS RZ, [RZ] ;  /* 0x00000000fffff984 */ /* 0x000fe20000000800 */
[----:B------:R2:W-:Y:S06]  /*2bf0*/  MEMBAR.ALL.CTA ;  /* 0x0000000000007992 */ /* 0x0005ec0000008000 */
[----:B--2---:R-:W2:Y:S01]  /*2c00*/  FENCE.VIEW.ASYNC.S ;  /* 0x00000000000073c6 */ /* 0x004ea20000000000 */
[----:B------:R-:W-:Y:S01]  /*2c10*/  SEL R11, R11, RZ, P1 ;  /* 0x000000ff0b0b7207 */ /* 0x000fe20000800000 */
[----:B--2---:R2:W-:Y:S01]  /*2c20*/  SYNCS.ARRIVE.TRANS64.RED.A1T0 RZ, [R0+URZ], RZ ;  /* 0x000000ff00ff79a7 */ /* 0x0045e200081004ff */
[----:B-1----:R-:W-:-:S02]  /*2c30*/  LOP3.LUT P3, RZ, R6, 0x1, RZ, 0xc0, !PT ;  /* 0x0000000106ff7812 */ /* 0x002fc4000786c0ff */
[----:B------:R-:W-:-:S04]  /*2c40*/  SEL R4, RZ, 0x1, P1 ;  /* 0x00000001ff047807 */ /* 0x000fc80000800000 */
[----:B------:R-:W-:Y:S02]  /*2c50*/  LOP3.LUT R10, R10, R4, RZ, 0x3c, !PT ;  /* 0x000000040a0a7212 */ /* 0x000fe400078e3cff */
[----:B--2---:R-:W-:-:S04]  /*2c60*/  SEL R0, RZ, 0x1, P0 ;  /* 0x00000001ff007807 */ /* 0x004fc80000000000 */
[----:B------:R-:W-:Y:S01]  /*2c70*/  LOP3.LUT R9, R9, R0, RZ, 0x3c, !PT ;  /* 0x0000000009097212 */ /* 0x000fe200078e3cff */
[----:B------:R-:W-:Y:S06]  /*2c80*/  @P3 BRA `(.L_x_48) ;  /* 0xfffffffc002c3947 */ /* 0x000fec000383ffff */
[----:B------:R-:W-:Y:S01]  /*2c90*/  ULEA UR5, UR6, UR37, 0x3 ;  /* 0x0000002506057291 */ /* 0x000fe2000f8e18ff */
[----:B------:R-:W-:-:S08]  /*2ca0*/  SHF.L.U32 R2, R12, 0x1f, RZ ;  /* 0x0000001f0c027819 */ /* 0x000fd000000006ff */
[----:B------:R-:W1:Y:S02]  /*2cb0*/  SYNCS.PHASECHK.TRANS64 P0, [UR5+0xa0], R2 ;  /* 0x0000a002ff0075a7 */ /* 0x000e640008001005 */
[----:B-1----:R-:W-:Y:S05]  /*2cc0*/  @P0 BRA `(.L_x_49) ;  /* 0x0000000000080947 */ /* 0x002fea0003800000 */
[----:B------:R-:W1:Y:S02]  /*2cd0*/  SYNCS.PHASECHK.TRANS64.TRYWAIT P0, [UR5+0xa0], R2 ;  /* 0x0000a002ff0075a7 */ /* 0x000e640008001105 */
[----:B-1----:R-:W-:Y:S05]  /*2ce0*/  @!P0 BRA `(.L_x_50) ;  /* 0x0000005400208947 */ /* 0x002fea0003800000 */
.L_x_49:
[----:B------:R-:W-:-:S04]  /*2cf0*/  UIADD3 UR4, UPT, UPT, UR6, 0x1, URZ ;  /* 0x0000000106047890 */ /* 0x000fc8000fffe0ff */
[----:B------:R-:W-:-:S04]  /*2d00*/  UISETP.NE.AND UP0, UPT, UR4, 0x2, UPT ;  /* 0x000000020400788c */ /* 0x000fc8000bf05270 */
[----:B------:R-:W-:Y:S02]  /*2d10*/  USEL UR7, URZ, 0x1, UP0 ;  /* 0x00000001ff077887 */ /* 0x000fe40008000000 */
[----:B------:R-:W-:-:S04]  /*2d20*/  USEL UR4, UR4, URZ, UP0 ;  /* 0x000000ff04047287 */ /* 0x000fc80008000000 */
[----:B------:R-:W-:Y:S01]  /*2d30*/  ULEA UR4, UR4, UR37, 0x3 ;  /* 0x0000002504047291 */ /* 0x000fe2000f8e18ff */
[----:B-1----:R-:W-:-:S04]  /*2d40*/  LOP3.LUT R2, R12, UR7, RZ, 0x3c, !PT ;  /* 0x000000070c027c12 */ /* 0x002fc8000f8e3cff */
[----:B------:R-:W-:-:S04]  /*2d50*/  SHF.L.U32 R0, R2, 0x1f, RZ ;  /* 0x0000001f02007819 */ /* 0x000fc800000006ff */
[----:B------:R-:W1:Y:S02]  /*2d60*/  SYNCS.PHASECHK.TRANS64 P0, [UR4+0xa0], R0 ;  /* 0x0000a000ff0075a7 */ /* 0x000e640008001004 */
[----:B-1----:R-:W-:Y:S05]  /*2d70*/  @P0 EXIT ;  /* 0x000000000000094d */ /* 0x002fea0003800000 */
[----:B------:R-:W-:Y:S02]  /*2d80*/  SHF.L.U32 R2, R2, 0x1f, RZ ;  /* 0x0000001f02027819 */ /* 0x000fe400000006ff */
[----:B------:R-:W-:-:S07]  /*2d90*/  MOV R0, UR4 ;  /* 0x0000000400007c02 */ /* 0x000fce0008000f00 */
.L_x_51:
[----:B-1----:R1:W2:Y:S02]  /*2da0*/  SYNCS.PHASECHK.TRANS64.TRYWAIT P0, [R0+URZ+0xa0], R2 ;  /* 0x0000a002000075a7 */ /* 0x0022a400080011ff */
[----:B--2---:R-:W-:Y:S05]  /*2db0*/  @!P0 NANOSLEEP.SYNCS 0x989680 ;  /* 0x009896800000895d */ /* 0x004fea0003900000 */
[----:B------:R-:W2:Y:S02]  /*2dc0*/  @!P0 SYNCS.PHASECHK.TRANS64 P0, [R0+URZ+0xa0], R2 ;  /* 0x0000a002000085a7 */ /* 0x000ea400080010ff */
[----:B--2---:R-:W-:Y:S05]  /*2dd0*/  @P0 EXIT ;  /* 0x000000000000094d */ /* 0x004fea0003800000 */
[----:B------:R-:W-:Y:S05]  /*2de0*/  BRA `(.L_x_51) ;  /* 0xfffffffc00ec7947 */ /* 0x000fea000383ffff */
.L_x_44:
[----:B------:R-:W-:-:S09]  /*2df0*/  UISETP.NE.AND UP1, UPT, UR8, URZ, UPT ;  /* 0x000000ff0800728c */ /* 0x000fd2000bf25270 */
[----:B------:R-:W-:Y:S05]  /*2e00*/  BRA.U UP1, `(.L_x_52) ;  /* 0x0000001101247547 */ /* 0x000fea000b800000 */
[----:B------:R-:W-:Y:S01]  /*2e10*/  UMOV UR4, 0x40 ;  /* 0x0000004000047882 */ /* 0x000fe20000000000 */
[----:B------:R-:W-:Y:S01]  /*2e20*/  NOP ;  /* 0x0000000000007918 */ /* 0x000fe20000000000 */
[----:B------:R-:W-:Y:S01]  /*2e30*/  ULEA UR4, UR37, UR4, 0x18 ;  /* 0x0000000425047291 */ /* 0x000fe2000f8ec0ff */
[----:B------:R-:W-:Y:S02]  /*2e40*/  UMOV UR5, 0x400 ;  /* 0x0000040000057882 */ /* 0x000fe40000000000 */
[----:B------:R-:W-:-:S06]  /*2e50*/  ULEA UR37, UR37, UR5, 0x18 ;  /* 0x0000000525257291 */ /* 0x000fcc000f8ec0ff */
[----:B------:R-:W1:Y:S02]  /*2e60*/  LDS.U8 R0, [UR4+0x1c] ;  /* 0x00001c04ff007984 */ /* 0x000e640008000000 */
[----:B-1----:R-:W-:-:S13]  /*2e70*/  ISETP.NE.AND P0, PT, R0, RZ, PT ;  /* 0x000000ff0000720c */ /* 0x002fda0003f05270 */
[----:B------:R-:W-:Y:S05]  /*2e80*/  @P0 BRA `(.L_x_53) ;  /* 0x0000000000580947 */ /* 0x000fea0003800000 */
[----:B------:R-:W-:-:S13]  /*2e90*/  ELECT P0, URZ, PT ;  /* 0x0000000000ff782f */ /* 0x000fda0003800000 */
[----:B------:R-:W-:Y:S05]  /*2ea0*/  @!P0 BRA `(.L_x_54) ;  /* 0x0000000000608947 */ /* 0x000fea0003800000 */
[----:B------:R-:W-:Y:S01]  /*2eb0*/  UMOV UR5, 0x10 ;  /* 0x0000001000057882 */ /* 0x000fe20000000000 */
[----:B------:R-:W-:Y:S01]  /*2ec0*/  HFMA2 R0, -RZ, RZ, 0, 5.9604644775390625e-08 ;  /* 0x00000001ff007431 */ /* 0x000fe200000001ff */
[----:B------:R-:W-:-:S03]  /*2ed0*/  MOV R2, 0xffff ;  /* 0x0000ffff00027802 */ /* 0x000fc60000000f00 */
[----:B------:R-:W-:Y:S04]  /*2ee0*/  DEPBAR.LE SB1, 0x36 ;  /* 0x00009d800000791a */ /* 0x000fe80000000000 */
[----:B------:R-:W1:Y:S02]  /*2ef0*/  UTCATOMSWS.FIND_AND_SET.ALIGN UP0, UR5, UR5 ;  /* 0x00000005000575e3 */ /* 0x000e640008000800 */
[----:B-1----:R-:W-:Y:S01]  /*2f00*/  MOV R3, UR5 ;  /* 0x0000000500037c02 */ /* 0x002fe20008000f00 */
[----:B------:R-:W-:Y:S06]  /*2f10*/  BRA.U UP0, `(.L_x_55) ;  /* 0x0000000100187547 */ /* 0x000fec000b800000 */
.L_x_56:
[----:B------:R-:W-:Y:S05]  /*2f20*/  NANOSLEEP 0x64 ;  /* 0x000000640000795d */ /* 0x000fea0003800000 */
[----:B------:R-:W-:-:S05]  /*2f30*/  UMOV UR5, 0x10 ;  /* 0x0000001000057882 */ /* 0x000fca0000000000 */
[----:B------:R-:W-:Y:S04]  /*2f40*/  DEPBAR.LE SB1, 0x36 ;  /* 0x00009d800000791a */ /* 0x000fe80000000000 */
[----:B------:R-:W1:Y:S02]  /*2f50*/  UTCATOMSWS.FIND_AND_SET.ALIGN UP0, UR5, UR5 ;  /* 0x00000005000575e3 */ /* 0x000e640008000800 */
[----:B-1----:R-:W-:Y:S01]  /*2f60*/  MOV R3, UR5 ;  /* 0x0000000500037c02 */ /* 0x002fe20008000f00 */
[----:B------:R-:W-:Y:S05]  /*2f70*/  BRA.U !UP0, `(.L_x_56) ;  /* 0xfffffffd08e87547 */ /* 0x000fea000b83ffff */
.L_x_55:
[-C--:B------:R-:W-:Y:S02]  /*2f80*/  SHF.L.U32 R2, R2, R3.reuse, RZ ;  /* 0x0000000302027219 */ /* 0x080fe400000006ff */
[----:B------:R-:W-:Y:S01]  /*2f90*/  SHF.L.U32 R0, R0, R3, RZ ;  /* 0x0000000300007219 */ /* 0x000fe200000006ff */
[----:B------:R-:W-:Y:S02]  /*2fa0*/  IMAD.SHL.U32 R3, R3, 0x20, RZ ;  /* 0x0000002003037824 */ /* 0x000fe400078e00ff */
[----:B------:R1:W-:Y:S04]  /*2fb0*/  ATOMS.OR RZ, [UR4+0x14], R2 ;  /* 0x00001402ffff798c */ /* 0x0003e8000b000004 */
[----:B------:R1:W-:Y:S04]  /*2fc0*/  ATOMS.OR RZ, [UR4+0x18], R0 ;  /* 0x00001800ffff798c */ /* 0x0003e8000b000004 */
[----:B------:R1:W-:Y:S01]  /*2fd0*/  STS [UR37+0x140], R3 ;  /* 0x00014003ff007988 */ /* 0x0003e20008000825 */
[----:B------:R-:W-:Y:S05]  /*2fe0*/  BRA `(.L_x_54) ;  /* 0x0000000000107947 */ /* 0x000fea0003800000 */
.L_x_53:
[----:B------:R-:W-:Y:S02]  /*2ff0*/  MOV R0, 0xffffffff ;  /* 0xffffffff00007802 */ /* 0x000fe40000000f00 */
[----:B------:R-:W-:-:S03]  /*3000*/  MOV R2, 0x3030 ;  /* 0x0000303000027802 */ /* 0x000fc60000000f00 */
[----:B------:R1:W-:Y:S04]  /*3010*/  STS [UR37+0x140], R0 ;  /* 0x00014000ff007988 */ /* 0x0003e80008000825 */
[----:B-1-3-5:R-:W-:Y:S05]  /*3020*/  CALL.REL.NOINC `($__internal_1_$__cuda_sm10x_tcgen05_guardrail_trap_phase_invalid_during_alloc) ;  /* 0x0000005800687944 */ /* 0x02afea0003c00000 */
.L_x_54:
[----:B------:R-:W-:Y:S05]  /*3030*/  WARPSYNC.ALL ;  /* 0x0000000000007948 */ /* 0x000fea0003800000 */
[----:B------:R-:W2:Y:S01]  /*3040*/  S2UR UR5, SR_CgaCtaId ;  /* 0x00000000000579c3 */ /* 0x000ea20000008800 */
[----:B------:R-:W-:Y:S01]  /*3050*/  UMOV UR4, 0x400 ;  /* 0x0000040000047882 */ /* 0x000fe20000000000 */
[----:B------:R-:W-:-:S06]  /*3060*/  NOP ;  /* 0x0000000000007918 */ /* 0x000fcc0000000000 */
[----:B------:R-:W-:Y:S06]  /*3070*/  BAR.ARV 0x6, 0xa0 ;  /* 0x0182800000007b1d */ /* 0x000fec0000002000 */
[----:B------:R-:W4:Y:S01]  /*3080*/  LDCU UR7, c[0x0][0x38c] ;  /* 0x00007180ff0777ac */ /* 0x000f220008000800 */
[----:B------:R-:W-:Y:S01]  /*3090*/  IMAD.MOV.U32 R11, RZ, RZ, 0x1 ;  /* 0x00000001ff0b7424 */ /* 0x000fe200078e00ff */
[----:B------:R-:W-:Y:S01]  /*30a0*/  CS2R R8, SRZ ;  /* 0x0000000000087805 */ /* 0x000fe2000001ff00 */
[----:B------:R-:W-:Y:S01]  /*30b0*/  IMAD.MOV.U32 R10, RZ, RZ, RZ ;  /* 0x000000ffff0a7224 */ /* 0x000fe200078e00ff */
[----:B------:R-:W3:Y:S01]  /*30c0*/  LDCU UR6, c[0x0][0x38c] ;  /* 0x00007180ff0677ac */ /* 0x000ee20008000800 */
[----:B------:R-:W-:Y:S01]  /*30d0*/  UMOV UR15, URZ ;  /* 0x000000ff000f7c82 */ /* 0x000fe20008000000 */
[----:B------:R-:W-:Y:S01]  /*30e0*/  UMOV UR14, URZ ;  /* 0x000000ff000e7c82 */ /* 0x000fe20008000000 */
[----:B--2---:R-:W-:Y:S01]  /*30f0*/  ULEA UR5, UR5, UR4, 0x18 ;  /* 0x0000000405057291 */ /* 0x004fe2000f8ec0ff */
[----:B------:R-:W-:Y:S01]  /*3100*/  UMOV UR32, 0x0 ;  /* 0x0000000000207882 */ /* 0x000fe20000000000 */
[----:B------:R-:W-:-:S02]  /*3110*/  UMOV UR33, 0x8108910 ;  /* 0x0810891000217882 */ /* 0x000fc40000000000 */
[----:B------:R-:W-:Y:S02]  /*3120*/  UIADD3 UR9, UPT, UPT, UR5, 0x8400, URZ ;  /* 0x0000840005097890 */ /* 0x000fe4000fffe0ff */
[----:B------:R-:W-:Y:S02]  /*3130*/  UIADD3 UR10, UPT, UPT, UR5, 0x28400, URZ ;  /* 0x00028400050a7890 */ /* 0x000fe4000fffe0ff */
[----:B----4-:R-:W-:Y:S01]  /*3140*/  UIADD3 UR7, UPT, UPT, UR7, 0x3f, URZ ;  /* 0x0000003f07077890 */ /* 0x010fe2000fffe0ff */
[----:B-1----:R-:W1:Y:S01]  /*3150*/  LDS R0, [UR5+0x140] ;  /* 0x00014005ff007984 */ /* 0x002e620008000800 */
[----:B------:R-:W-:Y:S02]  /*3160*/  USHF.R.U32.HI UR9, URZ, 0x4, UR9 ;  /* 0x00000004ff097899 */ /* 0x000fe40008011609 */
[----:B------:R-:W-:Y:S02]  /*3170*/  USHF.R.S32.HI UR4, URZ, 0x1f, UR7 ;  /* 0x0000001fff047899 */ /* 0x000fe40008011407 */
[----:B------:R-:W-:-:S02]  /*3180*/  USHF.R.U32.HI UR10, URZ, 0x4, UR10 ;  /* 0x00000004ff0a7899 */ /* 0x000fc4000801160a */
[----:B------:R-:W-:Y:S02]  /*3190*/  ULEA.HI UR4, UR4, UR7, URZ, 0x6 ;  /* 0x0000000704047291 */ /* 0x000fe4000f8f30ff */
[----:B------:R-:W-:Y:S02]  /*31a0*/  ULOP3.LUT UR9, UR9, 0x3fff, URZ, 0xc0, !UPT ;  /* 0x00003fff09097892 */ /* 0x000fe4000f8ec0ff */
[----:B------:R-:W-:Y:S02]  /*31b0*/  USHF.R.S32.HI UR4, URZ, 0x6, UR4 ;  /* 0x00000006ff047899 */ /* 0x000fe40008011404 */
[----:B------:R-:W-:Y:S02]  /*31c0*/  ULOP3.LUT UR10, UR10, 0x3fff, URZ, 0xc0, !UPT ;  /* 0x00003fff0a0a7892 */ /* 0x000fe4000f8ec0ff */
[----:B------:R-:W-:Y:S01]  /*31d0*/  UISETP.LT.AND UP0, UPT, UR4, 0x1, UPT ;  /* 0x000000010400788c */ /* 0x000fe2000bf01270 */
[----:B------:R-:W-:Y:S01]  /*31e0*/  UMOV UR30, 0x0 ;  /* 0x00000000001e7882 */ /* 0x000fe20000000000 */
[----:B------:R-:W-:-:S02]  /*31f0*/  UMOV UR31, 0x8108910 ;  /* 0x08108910001f7882 */ /* 0x000fc40000000000 */
[----:B------:R-:W-:Y:S01]  /*3200*/  USEL UR8, UR4, 0x1, !UP0 ;  /* 0x0000000104087887 */ /* 0x000fe2000c000000 */
[----:B------:R-:W-:Y:S01]  /*3210*/  UMOV UR28, 0x0 ;  /* 0x00000000001c7882 */ /* 0x000fe20000000000 */
[----:B------:R-:W-:Y:S01]  /*3220*/  UMOV UR29, 0x8108910 ;  /* 0x08108910001d7882 */ /* 0x000fe20000000000 */
[----:B------:R-:W-:Y:S01]  /*3230*/  UMOV UR26, 0x0 ;  /* 0x00000000001a7882 */ /* 0x000fe20000000000 */
[----:B------:R-:W-:Y:S01]  /*3240*/  UMOV UR27, 0x8108910 ;  /* 0x08108910001b7882 */ /* 0x000fe20000000000 */
[----:B------:R-:W-:Y:S01]  /*3250*/  UMOV UR24, 0x0 ;  /* 0x0000000000187882 */ /* 0x000fe20000000000 */
[----:B------:R-:W-:Y:S01]  /*3260*/  UMOV UR25, 0x8108910 ;  /* 0x0810891000197882 */ /* 0x000fe20000000000 */
[----:B------:R-:W-:Y:S01]  /*3270*/  UMOV UR22, 0x0 ;  /* 0x0000000000167882 */ /* 0x000fe20000000000 */
[----:B------:R-:W-:Y:S01]  /*3280*/  UMOV UR23, 0x8108910 ;  /* 0x0810891000177882 */ /* 0x000fe20000000000 */
[----:B------:R-:W-:Y:S02]  /*3290*/  ULOP3.LUT UR9, UR9, 0x2000000, URZ, 0xfc, !UPT ;  /* 0x0200000009097892 */ /* 0x000fe4000f8efcff */
[----:B------:R-:W-:-:S02]  /*32a0*/  ULOP3.LUT UR10, UR10, 0x10000, URZ, 0xfc, !UPT ;  /* 0x000100000a0a7892 */ /* 0x000fc4000f8efcff */
[----:B------:R-:W-:Y:S02]  /*32b0*/  UIADD3 UR8, UPT, UPT, -UR8, URZ, URZ ;  /* 0x000000ff08087290 */ /* 0x000fe4000fffe1ff */
[----:B---3--:R-:W-:Y:S01]  /*32c0*/  UISETP.GE.AND UP3, UPT, UR6, 0x1, UPT ;  /* 0x000000010600788c */ /* 0x008fe2000bf66270 */
[----:B------:R-:W-:Y:S01]  /*32d0*/  UMOV UR20, 0x0 ;  /* 0x0000000000147882 */ /* 0x000fe20000000000 */
[----:B------:R-:W-:Y:S01]  /*32e0*/  UMOV UR21, 0x8108910 ;  /* 0x0810891000157882 */ /* 0x000fe20000000000 */
[----:B------:R-:W-:Y:S01]  /*32f0*/  UMOV UR18, 0x0 ;  /* 0x0000000000127882 */ /* 0x000fe20000000000 */
[----:B-1----:R-:W-:Y:S01]  /*3300*/  R2UR UR16, R0 ;  /* 0x00000000001072ca */ /* 0x002fe200000e0000 */
[----:B------:R-:W-:-:S14]  /*3310*/  UMOV UR19, 0x8108910 ;  /* 0x0810891000137882 */ /* 0x000fdc0000000000 */
.L_x_63:
[----:B------:R-:W-:Y:S02]  /*3320*/  LEA R0, R10, UR5, 0x3 ;  /* 0x000000050a007c11 */ /* 0x000fe4000f8e18ff */
[----:B------:R-:W-:Y:S02]  /*3330*/  SHF.L.U32 R2, R9, 0x1f, RZ ;  /* 0x0000001f09027819 */ /* 0x000fe400000006ff */
[----:B------:R-:W-:Y:S01]  /*3340*/  PLOP3.LUT P0, PT, PT, PT, UP3, 0x80, 0x8 ;  /* 0x000000000008781c */ /* 0x000fe20003f0f038 */
[----:B------:R-:W-:Y:S01]  /*3350*/  VIADD R3, R0, 0xa0 ;  /* 0x000000a000037836 */ /* 0x000fe20000000000 */
[----:B-1----:R-:W1:Y:S02]  /*3360*/  SYNCS.PHASECHK.TRANS64.TRYWAIT P1, [R0+URZ+0x90], R2 ;  /* 0x00009002000075a7 */ /* 0x002e6400080211ff */
[----:B-1-3--:R-:W-:Y:S09]  /*3370*/  @!P1 BRA `(.L_x_57) ;  /* 0x0000004c00949947 */ /* 0x00aff20003800000 */
.L_x_150:
[----:B------:R-:W-:Y:S01]  /*3380*/  LEA R4, R10, UR5, 0x4 ;  /* 0x000000050a047c11 */ /* 0x000fe2000f8e20ff */
[----:B------:R-:W-:Y:S01]  /*3390*/  @UP3 ULEA UR7, UR14, UR5, 0x3 ;  /* 0x000000050e073291 */ /* 0x000fe2000f8e18ff */
[----:B------:R-:W-:Y:S01]  /*33a0*/  PLOP3.LUT P2, PT, PT, PT, PT, 0x80, 0x8 ;  /* 0x000000000008781c */ /* 0x000fe20003f4f070 */
[----:B------:R-:W-:Y:S01]  /*33b0*/  ULEA UR6, UR15, UR5, 0x3 ;  /* 0x000000050f067291 */ /* 0x000fe2000f8e18ff */
[----:B------:R-:W-:Y:S02]  /*33c0*/  PRMT R3, RZ, 0x654, R3 ;  /* 0x00000654ff037816 */ /* 0x000fe40000000003 */
[----:B------:R-:W2:Y:S01]  /*33d0*/  LDS.128 R4, [R4+0x120] ;  /* 0x0001200004047984 */ /* 0x000ea20000000c00 */
[----:B-1----:R-:W-:Y:S02]  /*33e0*/  @P0 SHF.L.U32 R2, R8, 0x1f, RZ ;  /* 0x0000001f08020819 */ /* 0x002fe400000006ff */
[----:B------:R-:W-:Y:S01]  /*33f0*/  SHF.L.U32 R0, R11, 0x1f, RZ ;  /* 0x0000001f0b007819 */ /* 0x000fe200000006ff */
[----:B------:R-:W-:Y:S01]  /*3400*/  @!PT LDS RZ, [RZ] ;  /* 0x00000000fffff984 */ /* 0x000fe20000000800 */
[----:B------:R-:W-:Y:S01]  /*3410*/  @!PT LDS RZ, [RZ] ;  /* 0x00000000fffff984 */ /* 0x000fe20000000800 */
[----:B------:R-:W-:Y:S01]  /*3420*/  @!PT LDS RZ, [RZ] ;  /* 0x00000000fffff984 */ /* 0x000fe20000000800 */
[----:B------:R-:W-:Y:S01]  /*3430*/  @!PT LDS RZ, [RZ] ;  /* 0x00000000fffff984 */ /* 0x000fe20000000800 */
[----:B------:R1:W-:Y:S06]  /*3440*/  MEMBAR.ALL.CTA ;  /* 0x0000000000007992 */ /* 0x0003ec0000008000 */
[----:B-1----:R-:W1:Y:S02]  /*3450*/  FENCE.VIEW.ASYNC.S ;  /* 0x00000000000073c6 */ /* 0x002e640000000000 */
[----:B-1----:R1:W-:Y:S01]  /*3460*/  SYNCS.ARRIVE.TRANS64.RED.A1T0 RZ, [R3+URZ], RZ ;  /* 0x000000ff03ff79a7 */ /* 0x0023e200081004ff */
[----:B------:R1:W3:Y:S01]  /*3470*/  @P0 SYNCS.PHASECHK.TRANS64.TRYWAIT P2, [UR7], R2 ;  /* 0x00000002ff0005a7 */ /* 0x0002e20008041107 */
[----:B------:R-:W-:Y:S01]  /*3480*/  ULEA UR7, UR15, UR16, 0x6 ;  /* 0x000000100f077291 */ /* 0x000fe2000f8e30ff */
[----:B--2---:R-:W-:Y:S01]  /*3490*/  LOP3.LUT P1, RZ, R6, 0x1, RZ, 0xc0, !PT ;  /* 0x0000000106ff7812 */ /* 0x004fe2000782c0ff */
[----:B------:R-:W2:Y:S02]  /*34a0*/  SYNCS.PHASECHK.TRANS64.TRYWAIT P0, [UR6+0xd0], R0 ;  /* 0x0000d000ff0075a7 */ /* 0x000ea40008001106 */
[----:B-123--:R-:W-:Y:S10]  /*34b0*/  @!P0 BRA `(.L_x_58) ;  /* 0x0000004c00588947 */ /* 0x00eff40003800000 */
.L_x_152:
[----:B------:R-:W-:Y:S01]  /*34c0*/  IADD3 R10, PT, PT, R10, 0x1, RZ ;  /* 0x000000010a0a7810 */ /* 0x000fe20007ffe0ff */
[----:B------:R-:W-:Y:S06]  /*34d0*/  BRA.U !UP3, `(.L_x_59) ;  /* 0x000000050b107547 */ /* 0x000fec000b800000 */
[----:B------:R-:W-:Y:S01]  /*34e0*/  UPLOP3.LUT UP4, UPT, UPT, UPT, UPT, 0x40, 0x4 ;  /* 0x000000000004789c */ /* 0x000fe20003f8e870 */
[----:B------:R-:W-:Y:S01]  /*34f0*/  UMOV UR13, UR8 ;  /* 0x00000008000d7c82 */ /* 0x000fe20008000000 */
[----:B------:R-:W-:Y:S01]  /*3500*/  UMOV UR12, UR4 ;  /* 0x00000004000c7c82 */ /* 0x000fe20008000000 */
[----:B------:R-:W-:-:S08]  /*3510*/  UMOV UR17, UR14 ;  /* 0x0000000e00117c82 */ /* 0x000fd00008000000 */
.L_x_62:
[----:B------:R-:W-:Y:S02]  /*3520*/  UIADD3 UR13, UPT, UPT, UR13, 0x1, URZ ;  /* 0x000000010d0d7890 */ /* 0x000fe4000fffe0ff */
[----:B--2---:R-:W-:Y:S02]  /*3530*/  ULEA UR11, UR17, UR5, 0x3 ;  /* 0x00000005110b7291 */ /* 0x004fe4000f8e18ff */
[----:B------:R-:W-:Y:S01]  /*3540*/  UISETP.NE.AND UP0, UPT, UR13, URZ, UPT ;  /* 0x000000ff0d00728c */ /* 0x000fe2000bf05270 */
[----:B---3--:R-:W-:Y:S10]  /*3550*/  @P2 BRA `(.L_x_60) ;  /* 0x00000000000c2947 */ /* 0x008ff40003800000 */
[----:B-1----:R-:W-:Y:S04]  /*3560*/  SHF.L.U32 R2, R8, 0x1f, RZ ;  /* 0x0000001f08027819 */ /* 0x002fe800000006ff */
[----:B------:R-:W1:Y:S02]  /*3570*/  SYNCS.PHASECHK.TRANS64.TRYWAIT P0, [UR11], R2 ;  /* 0x00000002ff0075a7 */ /* 0x000e64000800110b */
[----:B-1----:R-:W-:Y:S05]  /*3580*/  @!P0 BRA `(.L_x_61) ;  /* 0x0000004c003c8947 */ /* 0x002fea0003800000 */
.L_x_60:
[----:B------:R-:W-:Y:S01]  /*3590*/  UISETP.NE.AND UP1, UPT, UR12, 0x1, UPT ;  /* 0x000000010c00788c */ /* 0x000fe2000bf25270 */
[----:B------:R-:W-:Y:S01]  /*35a0*/  PLOP3.LUT P2, PT, PT, PT, PT, 0x80, 0x8 ;  /* 0x000000000008781c */ /* 0x000fe20003f4f070 */
[----:B------:R-:W-:Y:S02]  /*35b0*/  UIADD3 UR14, UPT, UPT, UR17, 0x1, URZ ;  /* 0x00000001110e7890 */ /* 0x000fe4000fffe0ff */
[----:B------:R-:W-:Y:S02]  /*35c0*/  ULEA UR64, UR17, UR10, 0xa ;  /* 0x0000000a11407291 */ /* 0x000fe4000f8e50ff */
[----:B------:R-:W-:Y:S01]  /*35d0*/  UISETP.NE.AND UP2, UPT, UR14, 0x4, UPT ;  /* 0x000000040e00788c */ /* 0x000fe2000bf45270 */
[----:B------:R-:W-:Y:S01]  /*35e0*/  PLOP3.LUT P0, PT, PT, PT, UP1, 0x80, 0x8 ;  /* 0x000000000008781c */ /* 0x000fe20003f0f018 */
[----:B------:R-:W-:Y:S02]  /*35f0*/  ULEA UR62, UR17, UR9, 0xb ;  /* 0x00000009113e7291 */ /* 0x000fe4000f8e58ff */
[----:B------:R-:W-:Y:S02]  /*3600*/  USEL UR35, URZ, 0x1, UP2 ;  /* 0x00000001ff237887 */ /* 0x000fe40009000000 */
[----:B------:R-:W-:Y:S02]  /*3610*/  USEL UR14, UR14, URZ, UP2 ;  /* 0x000000ff0e0e7287 */ /* 0x000fe40009000000 */
[----:B------:R-:W-:Y:S02]  /*3620*/  UIADD3 UR60, UPT, UPT, UR64, 0x2, URZ ;  /* 0x00000002403c7890 */ /* 0x000fe4000fffe0ff */
[----:B------:R-:W-:Y:S01]  /*3630*/  @UP1 ULEA UR34, UR14, UR5, 0x3 ;  /* 0x000000050e221291 */ /* 0x000fe2000f8e18ff */
[----:B------:R-:W-:Y:S01]  /*3640*/  LOP3.LUT R8, R8, UR35, RZ, 0x3c, !PT ;  /* 0x0000002308087c12 */ /* 0x000fe2000f8e3cff */
[----:B------:R-:W-:Y:S02]  /*3650*/  UIADD3 UR58, UPT, UPT, UR62, 0x40, URZ ;  /* 0x000000403e3a7890 */ /* 0x000fe4000fffe0ff */
[----:B------:R-:W-:Y:S01]  /*3660*/  UIADD3 UR56, UPT, UPT, UR64, 0x4, URZ ;  /* 0x0000000440387890 */ /* 0x000fe2000fffe0ff */
[----:B-1----:R-:W-:Y:S01]  /*3670*/  @P0 SHF.L.U32 R0, R8, 0x1f, RZ ;  /* 0x0000001f08000819 */ /* 0x002fe200000006ff */
[----:B------:R-:W-:Y:S02]  /*3680*/  UIADD3 UR54, UPT, UPT, UR62, 0x80, URZ ;  /* 0x000000803e367890 */ /* 0x000fe4000fffe0ff */
[----:B------:R-:W-:Y:S01]  /*3690*/  UIADD3 UR52, UPT, UPT, UR64, 0x6, URZ ;  /* 0x0000000640347890 */ /* 0x000fe2000fffe0ff */
[----:B------:R2:W3:Y:S01]  /*36a0*/  @P0 SYNCS.PHASECHK.TRANS64.TRYWAIT P2, [UR34], R0 ;  /* 0x00000000ff0005a7 */ /* 0x0004e20008041122 */
[----:B------:R-:W-:Y:S02]  /*36b0*/  UIADD3 UR50, UPT, UPT, UR62, 0xc0, URZ ;  /* 0x000000c03e327890 */ /* 0x000fe4000fffe0ff */
        /* <DEDUP_REMOVED lines=9> */
[----:B------:R-:W-:Y:S01]  /*3750*/  UIADD3 UR12, UPT, UPT, UR12, -0x1, URZ ;  /* 0xffffffff0c0c7890 */ /* 0x000fe2000fffe0ff */
[----:B------:R-:W-:Y:S01]  /*3760*/  UMOV UR65, 0x40004040 ;  /* 0x4000404000417882 */ /* 0x000fe20000000000 */
[----:B------:R-:W-:Y:S01]  /*3770*/  UMOV UR63, 0x20004020 ;  /* 0x20004020003f7882 */ /* 0x000fe20000000000 */
[----:B------:R-:W-:Y:S01]  /*3780*/  UMOV UR61, 0x40004040 ;  /* 0x40004040003d7882 */ /* 0x000fe20000000000 */
[----:B------:R2:W-:Y:S01]  /*3790*/  UTCHMMA gdesc[UR62], gdesc[UR64], tmem[UR7], tmem[UR32], idesc[UR33], UP4 ;  /* 0x00ff20403e0075ea */ /* 0x0005e2000a000007 */
[----:B------:R-:W-:Y:S01]  /*37a0*/  UPLOP3.LUT UP4, UPT, UPT, UPT, UPT, 0x80, 0x8 ;  /* 0x000000000008789c */ /* 0x000fe20003f8f070 */
[----:B------:R-:W-:Y:S01]  /*37b0*/  UMOV UR59, 0x20004020 ;  /* 0x20004020003b7882 */ /* 0x000fe20000000000 */
[----:B------:R-:W-:Y:S01]  /*37c0*/  UMOV UR57, 0x40004040 ;  /* 0x4000404000397882 */ /* 0x000fe20000000000 */
[----:B------:R2:W-:Y:S01]  /*37d0*/  UTCHMMA gdesc[UR58], gdesc[UR60], tmem[UR7], tmem[UR30], idesc[UR31], UPT ;  /* 0x00ff1e3c3a0075ea */ /* 0x0005e2000b800007 */
        /* <DEDUP_REMOVED lines=14> */
[----:B------:R-:W-:Y:S01]  /*38c0*/  UMOV UR35, 0x20004020 ;  /* 0x2000402000237882 */ /* 0x000fe20000000000 */
[----:B------:R2:W-:Y:S01]  /*38d0*/  UTCHMMA gdesc[UR38], gdesc[UR40], tmem[UR7], tmem[UR20], idesc[UR21], UPT ;  /* 0x00ff1428260075ea */ /* 0x0005e2000b800007 */
[----:B------:R2:W-:Y:S01]  /*38e0*/  UTCHMMA gdesc[UR34], gdesc[UR36], tmem[UR7], tmem[UR18], idesc[UR19], UPT ;  /* 0x00ff1224220075ea */ /* 0x0005e2000b800007 */
[----:B------:R2:W-:Y:S01]  /*38f0*/  UTCBAR [UR11], URZ ;  /* 0x000000ff0b0073e9 */ /* 0x0005e200080000ff */
[----:B------:R-:W-:Y:S01]  /*3900*/  UMOV UR17, UR14 ;  /* 0x0000000e00117c82 */ /* 0x000fe20008000000 */
[----:B------:R-:W-:Y:S05]  /*3910*/  BRA.U UP0, `(.L_x_62) ;  /* 0xfffffffd00007547 */ /* 0x000fea000b83ffff */
.L_x_59:
[----:B------:R-:W-:Y:S01]  /*3920*/  UIADD3 UR15, UPT, UPT, UR15, 0x1, URZ ;  /* 0x000000010f0f7890 */ /* 0x000fe2000fffe0ff */
[C---:B------:R-:W-:Y:S01]  /*3930*/  ISETP.NE.AND P0, PT, R10.reuse, 0x2, PT ;  /* 0x000000020a00780c */ /* 0x040fe20003f05270 */
[----:B--2---:R-:W-:Y:S02]  /*3940*/  UIADD3 UR7, UPT, UPT, UR6, 0xb0, URZ ;  /* 0x000000b006077890 */ /* 0x004fe4000fffe0ff */
[----:B------:R-:W-:Y:S01]  /*3950*/  UISETP.NE.AND UP0, UPT, UR15, 0x4, UPT ;  /* 0x000000040f00788c */ /* 0x000fe2000bf05270 */
[----:B-1----:R-:W-:Y:S02]  /*3960*/  SEL R0, RZ, 0x1, P0 ;  /* 0x00000001ff007807 */ /* 0x002fe40000000000 */
[----:B------:R-:W-:Y:S01]  /*3970*/  SEL R10, R10, RZ, P0 ;  /* 0x000000ff0a0a7207 */ /* 0x000fe20000000000 */
[----:B------:R-:W-:Y:S01]  /*3980*/  USEL UR6, URZ, 0x1, UP0 ;  /* 0x00000001ff067887 */ /* 0x000fe20008000000 */
[----:B------:R-:W-:Y:S01]  /*3990*/  LOP3.LUT R9, R9, R0, RZ, 0x3c, !PT ;  /* 0x0000000009097212 */ /* 0x000fe200078e3cff */
[----:B------:R-:W-:Y:S01]  /*39a0*/  USEL UR15, UR15, URZ, UP0 ;  /* 0x000000ff0f0f7287 */ /* 0x000fe20008000000 */
[----:B------:R1:W-:Y:S03]  /*39b0*/  UTCBAR [UR7], URZ ;  /* 0x000000ff070073e9 */ /* 0x0003e600080000ff */
[----:B------:R-:W-:Y:S01]  /*39c0*/  LOP3.LUT R11, R11, UR6, RZ, 0x3c, !PT ;  /* 0x000000060b0b7c12 */ /* 0x000fe2000f8e3cff */
[----:B------:R-:W-:Y:S07]  /*39d0*/  @P1 BRA `(.L_x_63) ;  /* 0xfffffff800501947 */ /* 0x000fee000383ffff */
[----:B------:R-:W2:Y:S01]  /*39e0*/  S2UR UR4, SR_CgaCtaId ;  /* 0x00000000000479c3 */ /* 0x000ea20000008800 */
[----:B------:R-:W-:Y:S01]  /*39f0*/  ELECT P0, URZ, PT ;  /* 0x0000000000ff782f */ /* 0x000fe20003800000 */
[----:B------:R-:W-:Y:S01]  /*3a00*/  IMAD.MOV.U32 R0, RZ, RZ, 0x1 ;  /* 0x00000001ff007424 */ /* 0x000fe200078e00ff */
[----:B------:R-:W-:Y:S01]  /*3a10*/  UIADD3 UR5, UPT, UPT, UR5, 0xd0, URZ ;  /* 0x000000d005057890 */ /* 0x000fe2000fffe0ff */
[----:B------:R-:W-:Y:S01]  /*3a20*/  SHF.L.U32 R2, R11, 0x1f, RZ ;  /* 0x0000001f0b027819 */ /* 0x000fe200000006ff */
[----:B------:R-:W-:-:S03]  /*3a30*/  UMOV UR6, 0x40 ;  /* 0x0000004000067882 */ /* 0x000fc60000000000 */
[----:B------:R-:W-:Y:S01]  /*3a40*/  UVIRTCOUNT.DEALLOC.SMPOOL 0x80 ;  /* 0x000000800000784c */ /* 0x000fe20000000000 */
[----:B--2---:R-:W-:Y:S02]  /*3a50*/  ULEA UR4, UR4, UR6, 0x18 ;  /* 0x0000000604047291 */ /* 0x004fe4000f8ec0ff */
[----:B------:R-:W-:-:S07]  /*3a60*/  ULEA UR6, UR15, UR5, 0x3 ;  /* 0x000000050f067291 */ /* 0x000fce000f8e18ff */
[----:B------:R2:W-:Y:S02]  /*3a70*/  @P0 STS.U8 [UR4+0x1c], R0 ;  /* 0x00001c00ff000988 */ /* 0x0005e40008000004 */
[----:B------:R-:W4:Y:S02]  /*3a80*/  SYNCS.PHASECHK.TRANS64.TRYWAIT P0, [UR6], R2 ;  /* 0x00000002ff0075a7 */ /* 0x000f240008001106 */
[----:B--2-4-:R-:W-:Y:S05]  /*3a90*/  @!P0 BRA `(.L_x_64) ;  /* 0x0000004800108947 */ /* 0x014fea0003800000 */
.L_x_155:
[----:B-1----:R-:W-:-:S04]  /*3aa0*/  UIADD3 UR7, UPT, UPT, UR15, 0x1, URZ ;  /* 0x000000010f077890 */ /* 0x002fc8000fffe0ff */
[----:B------:R-:W-:-:S04]  /*3ab0*/  UISETP.NE.AND UP0, UPT, UR7, 0x4, UPT ;  /* 0x000000040700788c */ /* 0x000fc8000bf05270 */
[----:B------:R-:W-:Y:S02]  /*3ac0*/  USEL UR8, URZ, 0x1, UP0 ;  /* 0x00000001ff087887 */ /* 0x000fe40008000000 */
[----:B------:R-:W-:-:S04]  /*3ad0*/  USEL UR7, UR7, URZ, UP0 ;  /* 0x000000ff07077287 */ /* 0x000fc80008000000 */
[----:B------:R-:W-:Y:S01]  /*3ae0*/  ULEA UR6, UR7, UR5, 0x3 ;  /* 0x0000000507067291 */ /* 0x000fe2000f8e18ff */
[----:B--2---:R-:W-:-:S04]  /*3af0*/  LOP3.LUT R2, R11, UR8, RZ, 0x3c, !PT ;  /* 0x000000080b027c12 */ /* 0x004fc8000f8e3cff */
[----:B------:R-:W-:-:S04]  /*3b00*/  SHF.L.U32 R3, R2, 0x1f, RZ ;  /* 0x0000001f02037819 */ /* 0x000fc800000006ff */
[----:B------:R-:W1:Y:S02]  /*3b10*/  SYNCS.PHASECHK.TRANS64.TRYWAIT P0, [UR6], R3 ;  /* 0x00000003ff0075a7 */ /* 0x000e640008001106 */
[----:B-1----:R-:W-:Y:S05]  /*3b20*/  @!P0 BRA `(.L_x_65) ;  /* 0x0000004800048947 */ /* 0x002fea0003800000 */
.L_x_157:
        /* <DEDUP_REMOVED lines=9> */
.L_x_159:
[----:B------:R-:W-:-:S04]  /*3bc0*/  UIADD3 UR7, UPT, UPT, UR7, 0x1, URZ ;  /* 0x0000000107077890 */ /* 0x000fc8000fffe0ff */
[----:B------:R-:W-:-:S04]  /*3bd0*/  UISETP.NE.AND UP0, UPT, UR7, 0x4, UPT ;  /* 0x000000040700788c */ /* 0x000fc8000bf05270 */
[----:B------:R-:W-:Y:S02]  /*3be0*/  USEL UR6, URZ, 0x1, UP0 ;  /* 0x00000001ff067887 */ /* 0x000fe40008000000 */
[----:B------:R-:W-:-:S04]  /*3bf0*/  USEL UR7, UR7, URZ, UP0 ;  /* 0x000000ff07077287 */ /* 0x000fc80008000000 */
[----:B------:R-:W-:Y:S01]  /*3c00*/  ULEA UR7, UR7, UR5, 0x3 ;  /* 0x0000000507077291 */ /* 0x000fe2000f8e18ff */
[----:B------:R-:W-:-:S04]  /*3c10*/  LOP3.LUT R2, R2, UR6, RZ, 0x3c, !PT ;  /* 0x0000000602027c12 */ /* 0x000fc8000f8e3cff */
[----:B------:R-:W-:-:S04]  /*3c20*/  SHF.L.U32 R2, R2, 0x1f, RZ ;  /* 0x0000001f02027819 */ /* 0x000fc800000006ff */
[----:B------:R-:W2:Y:S02]  /*3c30*/  SYNCS.PHASECHK.TRANS64.TRYWAIT P0, [UR7], R2 ;  /* 0x00000002ff0075a7 */ /* 0x000ea40008001107 */
[----:B--2---:R-:W-:Y:S05]  /*3c40*/  @!P0 BRA `(.L_x_67) ;  /* 0x0000004400ec8947 */ /* 0x004fea0003800000 */
.L_x_161:
[----:B------:R-:W-:Y:S01]  /*3c50*/  NOP ;  /* 0x0000000000007918 */ /* 0x000fe20000000000 */
[----:B-1----:R-:W1:Y:S01]  /*3c60*/  LDS R0, [UR4+0x14] ;  /* 0x00001404ff007984 */ /* 0x002e620008000800 */
[----:B------:R-:W-:Y:S01]  /*3c70*/  ULOP3.LUT UR6, UR16, 0xffff, URZ, 0xc0, !UPT ;  /* 0x0000ffff10067892 */ /* 0x000fe2000f8ec0ff */
[----:B------:R-:W-:Y:S01]  /*3c80*/  UMOV UR8, 0xffff ;  /* 0x0000ffff00087882 */ /* 0x000fe20000000000 */
[----:B------:R-:W-:Y:S02]  /*3c90*/  UMOV UR5, 0x1 ;  /* 0x0000000100057882 */ /* 0x000fe40000000000 */
[----:B------:R-:W-:-:S04]  /*3ca0*/  USHF.R.U32.HI UR6, URZ, 0x5, UR6 ;  /* 0x00000005ff067899 */ /* 0x000fc80008011606 */
[----:B------:R-:W-:Y:S02]  /*3cb0*/  USHF.L.U32 UR8, UR8, UR6, URZ ;  /* 0x0000000608087299 */ /* 0x000fe400080006ff */
[----:B------:R-:W-:-:S04]  /*3cc0*/  USHF.L.U32 UR5, UR5, UR6, URZ ;  /* 0x0000000605057299 */ /* 0x000fc800080006ff */
[----:B-1----:R-:W-:-:S04]  /*3cd0*/  LOP3.LUT R0, R0, UR8, RZ, 0xc0, !PT ;  /* 0x0000000800007c12 */ /* 0x002fc8000f8ec0ff */
[----:B------:R-:W-:-:S13]  /*3ce0*/  ISETP.NE.AND P0, PT, R0, UR8, PT ;  /* 0x0000000800007c0c */ /* 0x000fda000bf05270 */
[----:B------:R-:W-:Y:S05]  /*3cf0*/  @P0 BRA `(.L_x_68) ;  /* 0x0000000000580947 */ /* 0x000fea0003800000 */
[----:B------:R-:W1:Y:S02]  /*3d00*/  LDS R0, [UR4+0x18] ;  /* 0x00001804ff007984 */ /* 0x000e640008000800 */
[----:B-1----:R-:W-:-:S04]  /*3d10*/  LOP3.LUT R0, R0, UR5, RZ, 0xc0, !PT ;  /* 0x0000000500007c12 */ /* 0x002fc8000f8ec0ff */
[----:B------:R-:W-:-:S13]  /*3d20*/  ISETP.NE.AND P0, PT, R0, UR5, PT ;  /* 0x0000000500007c0c */ /* 0x000fda000bf05270 */
[----:B------:R-:W-:Y:S05]  /*3d30*/  @P0 BRA `(.L_x_69) ;  /* 0x00000000003c0947 */ /* 0x000fea0003800000 */
[----:B------:R-:W1:Y:S01]  /*3d40*/  S2R R2, SR_LANEID ;  /* 0x0000000000027919 */ /* 0x000e620000000000 */
[----:B------:R-:W-:Y:S01]  /*3d50*/  ULOP3.LUT UR8, URZ, UR8, URZ, 0x33, !UPT ;  /* 0x00000008ff087292 */ /* 0x000fe2000f8e33ff */
[----:B------:R-:W-:Y:S02]  /*3d60*/  VOTEU.ANY UR7, UPT, PT ;  /* 0x0000000000077886 */ /* 0x000fe400038e0100 */
[----:B------:R-:W-:-:S03]  /*3d70*/  UFLO.U32 UR7, UR7 ;  /* 0x00000007000772bd */ /* 0x000fc600080e0000 */
[----:B------:R-:W-:-:S04]  /*3d80*/  IMAD.U32 R0, RZ, RZ, UR8 ;  /* 0x00000008ff007e24 */ /* 0x000fc8000f8e00ff */
[----:B------:R2:W4:Y:S02]  /*3d90*/  REDUX UR6, R0 ;  /* 0x00000000000673c4 */ /* 0x0005240000000000 */
[----:B------:R1:W-:Y:S02]  /*3da0*/  UTCATOMSWS.AND URZ, UR8 ;  /* 0x0000000800ff79e3 */ /* 0x0003e40008000000 */
[----:B-1----:R-:W-:Y:S02]  /*3db0*/  ISETP.EQ.U32.AND P0, PT, R2, UR7, PT ;  /* 0x0000000702007c0c */ /* 0x002fe4000bf02070 */
[----:B--2---:R-:W-:Y:S02]  /*3dc0*/  LOP3.LUT R0, RZ, UR5, RZ, 0x33, !PT ;  /* 0x00000005ff007c12 */ /* 0x004fe4000f8e33ff */
[----:B----4-:R-:W-:Y:S02]  /*3dd0*/  MOV R2, UR6 ;  /* 0x0000000600027c02 */ /* 0x010fe40008000f00 */
[----:B------:R-:W1:Y:S07]  /*3de0*/  REDUX UR5, R0 ;  /* 0x00000000000573c4 */ /* 0x000e6e0000000000 */
[----:B------:R2:W-:Y:S01]  /*3df0*/  @P0 ATOMS.AND RZ, [UR4+0x14], R2 ;  /* 0x00001402ffff098c */ /* 0x0005e2000a800004 */
[----:B-1----:R-:W-:-:S05]  /*3e00*/  IMAD.U32 R0, RZ, RZ, UR5 ;  /* 0x00000005ff007e24 */ /* 0x002fca000f8e00ff */
[----:B------:R2:W-:Y:S01]  /*3e10*/  @P0 ATOMS.AND RZ, [UR4+0x18], R0 ;  /* 0x00001800ffff098c */ /* 0x0005e2000a800004 */
[----:B------:R-:W-:Y:S05]  /*3e20*/  BRA `(.L_x_70) ;  /* 0x0000000000147947 */ /* 0x000fea0003800000 */
.L_x_69:
[----:B------:R-:W-:Y:S02]  /*3e30*/  MOV R2, 0x3e50 ;  /* 0x00003e5000027802 */ /* 0x000fe40000000f00 */
[----:B---3-5:R-:W-:Y:S05]  /*3e40*/  CALL.REL.NOINC `($__internal_0_$__cuda_sm10x_tcgen05_guardrail_trap_col_being_dealloced_not_returned_by_alloc) ;  /* 0x0000004800d47944 */ /* 0x028fea0003c00000 */
[----:B------:R-:W-:Y:S05]  /*3e50*/  BRA `(.L_x_70) ;  /* 0x0000000000087947 */ /* 0x000fea0003800000 */
.L_x_68:
[----:B------:R-:W-:Y:S02]  /*3e60*/  MOV R2, 0x3e80 ;  /* 0x00003e8000027802 */ /* 0x000fe40000000f00 */
[----:B---3-5:R-:W-:Y:S05]  /*3e70*/  CALL.REL.NOINC `($__internal_2_$__cuda_sm10x_tcgen05_guardrail_trap_unallocated_columns_being_dealloced) ;  /* 0x0000004800e07944 */ /* 0x028fea0003c00000 */
.L_x_70:
[----:B------:R-:W-:Y:S01]  /*3e80*/  NOP ;  /* 0x0000000000007918 */ /* 0x000fe20000000000 */
[----:B------:R-:W-:Y:S05]  /*3e90*/  EXIT ;  /* 0x000000000000794d */ /* 0x000fea0003800000 */
.L_x_52:
[----:B------:R-:W-:-:S09]  /*3ea0*/  UISETP.NE.OR UP2, UPT, UR8, 0x3, !UP2 ;  /* 0x000000030800788c */ /* 0x000fd2000d745670 */
[----:B------:R-:W-:Y:S05]  /*3eb0*/  BRA.U UP2, `(.L_x_71) ;  /* 0x0000001102087547 */ /* 0x000fea000b800000 */
[----:B------:R-:W1:Y:S01]  /*3ec0*/  LDC R0, c[0x0][0xb30] ;  /* 0x0002cc00ff007b82 */ /* 0x000e620000000800 */
[----:B------:R-:W2:Y:S01]  /*3ed0*/  LDCU.64 UR8, c[0x0][0x888] ;  /* 0x00011100ff0877ac */ /* 0x000ea20008000a00 */
[----:B------:R-:W-:Y:S01]  /*3ee0*/  IMAD.MOV.U32 R30, RZ, RZ, 0x1 ;  /* 0x00000001ff1e7424 */ /* 0x000fe200078e00ff */
[----:B------:R-:W-:Y:S01]  /*3ef0*/  CS2R R28, SRZ ;  /* 0x00000000001c7805 */ /* 0x000fe2000001ff00 */
[----:B------:R-:W-:Y:S01]  /*3f00*/  IMAD.MOV.U32 R25, RZ, RZ, 0x2000 ;  /* 0x00002000ff197424 */ /* 0x000fe200078e00ff */
[----:B------:R-:W4:Y:S03]  /*3f10*/  LDCU.64 UR4, c[0x0][0x890] ;  /* 0x00011200ff0477ac */ /* 0x000f260008000a00 */
[----:B------:R-:W3:Y:S01]  /*3f20*/  LDC R24, c[0x0][0x370] ;  /* 0x0000dc00ff187b82 */ /* 0x000ee20000000800 */
[----:B------:R-:W-:Y:S01]  /*3f30*/  UMOV UR7, 0x400 ;  /* 0x0000040000077882 */ /* 0x000fe20000000000 */
[----:B------:R-:W-:-:S02]  /*3f40*/  UPLOP3.LUT UP1, UPT, UPT, UPT, UPT, 0x40, 0x4 ;  /* 0x000000000004789c */ /* 0x000fc40003f2e870 */
[----:B------:R-:W-:-:S04]  /*3f50*/  ULEA UR7, UR37, UR7, 0x18 ;  /* 0x0000000725077291 */ /* 0x000fc8000f8ec0ff */
[----:B------:R-:W3:Y:S01]  /*3f60*/  LDC R3, c[0x0][0xb0c] ;  /* 0x0002c300ff037b82 */ /* 0x000ee20000000800 */
[----:B------:R-:W-:Y:S02]  /*3f70*/  UIADD3 UR13, UPT, UPT, UR7, 0x58, URZ ;  /* 0x00000058070d7890 */ /* 0x000fe4000fffe0ff */
[----:B--2---:R-:W-:Y:S02]  /*3f80*/  UISETP.NE.U32.AND UP2, UPT, UR8, URZ, UPT ;  /* 0x000000ff0800728c */ /* 0x004fe4000bf45070 */
[----:B------:R-:W-:Y:S02]  /*3f90*/  UIADD3 UR33, UPT, UPT, UR7, 0x40, URZ ;  /* 0x0000004007217890 */ /* 0x000fe4000fffe0ff */
[----:B----4-:R-:W-:Y:S01]  /*3fa0*/  UISETP.NE.U32.AND UP3, UPT, UR4, URZ, UPT ;  /* 0x000000ff0400728c */ /* 0x010fe2000bf65070 */
[----:B------:R-:W2:Y:S01]  /*3fb0*/  LDC R18, c[0x0][0xb20] ;  /* 0x0002c800ff127b82 */ /* 0x000ea20000000800 */
[----:B-1----:R-:W-:Y:S01]  /*3fc0*/  ISETP.NE.AND P1, PT, R0, 0x1, PT ;  /* 0x000000010000780c */ /* 0x002fe20003f25270 */
[----:B------:R-:W-:-:S02]  /*3fd0*/  UISETP.NE.AND.EX UP2, UPT, UR9, URZ, UPT, UP2 ;  /* 0x000000ff0900728c */ /* 0x000fc4000bf45320 */
[----:B------:R-:W-:Y:S02]  /*3fe0*/  UIADD3 UR25, UPT, UPT, UR7, 0x48, URZ ;  /* 0x0000004807197890 */ /* 0x000fe4000fffe0ff */
[----:B------:R-:W-:Y:S02]  /*3ff0*/  UIADD3 UR17, UPT, UPT, UR7, 0x50, URZ ;  /* 0x0000005007117890 */ /* 0x000fe4000fffe0ff */
[----:B-----5:R-:W1:Y:S01]  /*4000*/  LDC.64 R32, c[0x0][0x348] ;  /* 0x0000d200ff207b82 */ /* 0x020e620000000a00 */
[----:B------:R-:W-:Y:S02]  /*4010*/  UPRMT UR13, UR37, 0x654, UR13 ;  /* 0x00000654250d7896 */ /* 0x000fe4000800000d */
[----:B------:R-:W-:-:S05]  /*4020*/  UISETP.NE.AND.EX UP3, UPT, UR5, URZ, UPT, UP3 ;  /* 0x000000ff0500728c */ /* 0x000fca000bf65330 */
[----:B------:R-:W4:Y:S08]  /*4030*/  LDC.64 R16, c[0x0][0xb10] ;  /* 0x0002c400ff107b82 */ /* 0x000f300000000a00 */
[----:B------:R-:W1:Y:S08]  /*4040*/  LDC.64 R6, c[0x0][0xb18] ;  /* 0x0002c600ff067b82 */ /* 0x000e700000000a00 */
[----:B------:R-:W1:Y:S08]  /*4050*/  LDC.64 R4, c[0x0][0xb28] ;  /* 0x0002ca00ff047b82 */ /* 0x000e700000000a00 */
[----:B--23--:R-:W1:Y:S02]  /*4060*/  LDC R19, c[0x0][0x374] ;  /* 0x0000dd00ff137b82 */ /* 0x00ce640000000800 */
.L_x_82:
[C---:B------:R-:W-:Y:S02]  /*4070*/  LEA R0, R29.reuse, UR7, 0x3 ;  /* 0x000000071d007c11 */ /* 0x040fe4000f8e18ff */
[----:B------:R-:W-:Y:S02]  /*4080*/  SHF.L.U32 R2, R28, 0x1f, RZ ;  /* 0x0000001f1c027819 */ /* 0x000fe400000006ff */
[----:B------:R-:W-:Y:S02]  /*4090*/  LEA R20, R29, UR7, 0x4 ;  /* 0x000000071d147c11 */ /* 0x000fe4000f8e20ff */
[----:B--2---:R-:W2:Y:S02]  /*40a0*/  SYNCS.PHASECHK.TRANS64.TRYWAIT P0, [R0+URZ+0x90], R2 ;  /* 0x00009002000075a7 */ /* 0x004ea400080011ff */
[----:B--2---:R-:W-:Y:S05]  /*40b0*/  @!P0 BRA `(.L_x_72) ;  /* 0x0000004000e88947 */ /* 0x004fea0003800000 */
.L_x_162:
[----:B------:R-:W-:Y:S01]  /*40c0*/  ISETP.GE.AND P0, PT, R26, 0x1, PT ;  /* 0x000000011a00780c */ /* 0x000fe20003f06270 */
[----:B------:R-:W3:Y:S01]  /*40d0*/  LDS.128 R20, [R20+0x120] ;  /* 0x0001200014147984 */ /* 0x000ee20000000c00 */
[----:B--2---:R-:W-:Y:S01]  /*40e0*/  VIADD R0, R0, 0xa0 ;  /* 0x000000a000007836 */ /* 0x004fe20000000000 */
[----:B------:R-:W-:Y:S01]  /*40f0*/  @!PT LDS RZ, [RZ] ;  /* 0x00000000fffff984 */ /* 0x000fe20000000800 */
[----:B------:R-:W-:Y:S01]  /*4100*/  @!PT LDS RZ, [RZ] ;  /* 0x00000000fffff984 */ /* 0x000fe20000000800 */
[----:B------:R-:W-:Y:S01]  /*4110*/  @!PT LDS RZ, [RZ] ;  /* 0x00000000fffff984 */ /* 0x000fe20000000800 */
[----:B------:R-:W-:Y:S01]  /*4120*/  @!PT LDS RZ, [RZ] ;  /* 0x00000000fffff984 */ /* 0x000fe20000000800 */
[----:B------:R2:W-:Y:S06]  /*4130*/  MEMBAR.ALL.CTA ;  /* 0x0000000000007992 */ /* 0x0005ec0000008000 */
[----:B--2---:R-:W2:Y:S01]  /*4140*/  FENCE.VIEW.ASYNC.S ;  /* 0x00000000000073c6 */ /* 0x004ea20000000000 */
[----:B------:R-:W-:Y:S04]  /*4150*/  PRMT R0, RZ, 0x654, R0 ;  /* 0x00000654ff007816 */ /* 0x000fe80000000000 */
[----:B--2---:R2:W-:Y:S01]  /*4160*/  SYNCS.ARRIVE.TRANS64.RED.A1T0 RZ, [R0+URZ], RZ ;  /* 0x000000ff00ff79a7 */ /* 0x0045e200081004ff */
[----:B---3--:R-:W-:Y:S11]  /*4170*/  LOP3.LUT P3, RZ, R22, 0x1, RZ, 0xc0, !PT ;  /* 0x0000000116ff7812 */ /* 0x008ff6000786c0ff */
[----:B------:R-:W-:Y:S02]  /*4180*/  @!UPT UIADD3 URZ, UPT, UPT, URZ, URZ, URZ ;  /* 0x000000fffffff290 */ /* 0x000fe4000fffe0ff */
[----:B------:R-:W-:Y:S02]  /*4190*/  @P3 MOV R11, R20 ;  /* 0x00000014000b3202 */ /* 0x000fe40000000f00 */
[----:B------:R-:W-:Y:S01]  /*41a0*/  @P3 LOP3.LUT R10, R21, 0xffff, RZ, 0xc0, !PT ;  /* 0x0000ffff150a3812 */ /* 0x000fe200078ec0ff */
[----:B--2---:R-:W-:Y:S06]  /*41b0*/  @!P0 BRA `(.L_x_73) ;  /* 0x0000000000a48947 */ /* 0x004fec0003800000 */
[-C--:B-1----:R-:W-:Y:S01]  /*41c0*/  IMAD.HI.U32 R0, R19, R7.reuse, RZ ;  /* 0x0000000713007227 */ /* 0x082fe200078e00ff */
[----:B------:R-:W-:Y:S02]  /*41d0*/  ISETP.NE.AND P0, PT, R6, 0x1, PT ;  /* 0x000000010600780c */ /* 0x000fe40003f05270 */
[----:B------:R-:W-:Y:S01]  /*41e0*/  ISETP.NE.AND P2, PT, R26, 0x1, PT ;  /* 0x000000011a00780c */ /* 0x000fe20003f45270 */
[----:B----4-:R-:W-:Y:S01]  /*41f0*/  IMAD.HI.U32 R9, R24, R16, RZ ;  /* 0x0000001018097227 */ /* 0x010fe200078e00ff */
[----:B------:R-:W-:Y:S02]  /*4200*/  SHF.R.U32.HI R0, RZ, R18, R0 ;  /* 0x00000012ff007219 */ /* 0x000fe40000011600 */
[----:B------:R-:W-:Y:S01]  /*4210*/  ISETP.NE.AND P4, PT, R3, 0x1, PT ;  /* 0x000000010300780c */ /* 0x000fe20003f85270 */
[----:B------:R-:W-:Y:S01]  /*4220*/  IMAD.HI.U32 R13, R10, R7, RZ ;  /* 0x000000070a0d7227 */ /* 0x000fe200078e00ff */
[----:B------:R-:W-:Y:S02]  /*4230*/  SHF.R.U32.HI R9, RZ, R17, R9 ;  /* 0x00000011ff097219 */ /* 0x000fe40000011609 */
[----:B------:R-:W-:Y:S01]  /*4240*/  SEL R0, R19, R0, !P0 ;  /* 0x0000000013007207 */ /* 0x000fe20004000000 */
[----:B------:R-:W-:Y:S01]  /*4250*/  IMAD.HI.U32 R12, R11, R16, RZ ;  /* 0x000000100b0c7227 */ /* 0x000fe200078e00ff */
[----:B------:R-:W-:Y:S03]  /*4260*/  SEL R9, R24, R9, !P4 ;  /* 0x0000000918097207 */ /* 0x000fe60006000000 */
[-C--:B------:R-:W-:Y:S01]  /*4270*/  IMAD.HI.U32 R8, R0, R4.reuse, RZ ;  /* 0x0000000400087227 */ /* 0x080fe200078e00ff */
[----:B------:R-:W-:Y:S03]  /*4280*/  SHF.R.U32.HI R12, RZ, R17, R12 ;  /* 0x00000011ff0c7219 */ /* 0x000fe6000001160c */
[----:B------:R-:W-:Y:S01]  /*4290*/  IMAD.HI.U32 R2, R9, R4, RZ ;  /* 0x0000000409027227 */ /* 0x000fe200078e00ff */
[-C--:B------:R-:W-:Y:S02]  /*42a0*/  @P2 SHF.R.U32.HI R0, RZ, R5.reuse, R8 ;  /* 0x00000005ff002219 */ /* 0x080fe40000011608 */
[----:B------:R-:W-:Y:S02]  /*42b0*/  SHF.R.U32.HI R8, RZ, R18, R13 ;  /* 0x00000012ff087219 */ /* 0x000fe4000001160d */
[----:B------:R-:W-:Y:S01]  /*42c0*/  @P2 SHF.R.U32.HI R9, RZ, R5, R2 ;  /* 0x00000005ff092219 */ /* 0x000fe20000011602 */
[----:B------:R-:W-:Y:S01]  /*42d0*/  IMAD R0, R26, R0, RZ ;  /* 0x000000001a007224 */ /* 0x000fe200078e02ff */
[----:B------:R-:W-:Y:S02]  /*42e0*/  SEL R8, R10, R8, !P0 ;  /* 0x000000080a087207 */ /* 0x000fe40004000000 */
[----:B------:R-:W-:Y:S01]  /*42f0*/  SEL R2, R11, R12, !P4 ;  /* 0x0000000c0b027207 */ /* 0x000fe20006000000 */
[----:B------:R-:W-:Y:S01]  /*4300*/  IMAD R12, R26, R9, RZ ;  /* 0x000000091a0c7224 */ /* 0x000fe200078e02ff */
[C---:B------:R-:W-:Y:S01]  /*4310*/  ISETP.GE.AND P0, PT, R8.reuse, R0, PT ;  /* 0x000000000800720c */ /* 0x040fe20003f06270 */
[----:B------:R-:W-:Y:S03]  /*4320*/  IMAD.HI.U32 R0, R8, R4, RZ ;  /* 0x0000000408007227 */ /* 0x000fe600078e00ff */
[----:B------:R-:W-:Y:S02]  /*4330*/  ISETP.GE.OR P0, PT, R2, R12, P0 ;  /* 0x0000000c0200720c */ /* 0x000fe40000706670 */
[-C--:B------:R-:W-:Y:S04]  /*4340*/  SHF.R.U32.HI R0, RZ, R5.reuse, R0 ;  /* 0x00000005ff007219 */ /* 0x080fe80000011600 */
[----:B------:R-:W-:Y:S05]  /*4350*/  SEL R13, R8, R0, !P2 ;  /* 0x00000000080d7207 */ /* 0x000fea0005000000 */
[----:B------:R-:W-:Y:S02]  /*4360*/  IMAD.MOV R12, RZ, RZ, -R13 ;  /* 0x000000ffff0c7224 */ /* 0x000fe400078e0a0d */
[----:B------:R-:W-:Y:S04]  /*4370*/  @!P0 IMAD.HI.U32 R0, R2, R4, RZ ;  /* 0x0000000402008227 */ /* 0x000fe800078e00ff */
[----:B------:R-:W-:Y:S01]  /*4380*/  IMAD R12, R26, R12, R8 ;  /* 0x0000000c1a0c7224 */ /* 0x000fe200078e0208 */
[----:B------:R-:W-:Y:S04]  /*4390*/  @!P0 SHF.R.U32.HI R0, RZ, R5, R0 ;  /* 0x00000005ff008219 */ /* 0x000fe80000011600 */
[----:B------:R-:W-:Y:S04]  /*43a0*/  @!P0 SEL R0, R2, R0, !P2 ;  /* 0x0000000002008207 */ /* 0x000fe80005000000 */
[----:B------:R-:W-:Y:S01]  /*43b0*/  @!P0 IADD3 R13, PT, PT, R13, -R0, RZ ;  /* 0x800000000d0d8210 */ /* 0x000fe20007ffe0ff */
[----:B------:R-:W-:Y:S01]  /*43c0*/  @!P0 IMAD R0, R9, R12, R0 ;  /* 0x0000000c09008224 */ /* 0x000fe200078e0200 */
[----:B------:R-:W-:Y:S01]  /*43d0*/  IADD3 R9, PT, PT, -R8, RZ, RZ ;  /* 0x000000ff08097210 */ /* 0x000fe20007ffe1ff */
[--C-:B------:R-:W-:Y:S02]  /*43e0*/  IMAD.MOV R12, RZ, RZ, -R2.reuse ;  /* 0x000000ffff0c7224 */ /* 0x100fe400078e0a02 */
[----:B------:R-:W-:Y:S02]  /*43f0*/  @!P0 IMAD R8, R13, R26, R2 ;  /* 0x0000001a0d088224 */ /* 0x000fe400078e0202 */
[----:B------:R-:W-:Y:S02]  /*4400*/  @!P0 IMAD.MOV.U32 R2, RZ, RZ, R0 ;  /* 0x000000ffff028224 */ /* 0x000fe400078e0000 */
[----:B------:R-:W-:Y:S02]  /*4410*/  IMAD R11, R3, R12, R11 ;  /* 0x0000000c030b7224 */ /* 0x000fe400078e020b */
[----:B------:R-:W-:Y:S02]  /*4420*/  IMAD R10, R6, R9, R10 ;  /* 0x00000009060a7224 */ /* 0x000fe400078e020a */
[----:B------:R-:W-:Y:S02]  /*4430*/  IMAD R11, R2, R3, R11 ;  /* 0x00000003020b7224 */ /* 0x000fe400078e020b */
[----:B------:R-:W-:Y:S02]  /*4440*/  IMAD R10, R8, R6, R10 ;  /* 0x00000006080a7224 */ /* 0x000fe400078e020a */
.L_x_73:
[----:B------:R-:W-:Y:S05]  /*4450*/  BRA.U UP1, `(.L_x_74) ;  /* 0x0000000101107547 */ /* 0x000fea000b800000 */
[----:B------:R-:W-:Y:S04]  /*4460*/  MOV R2, UR6 ;  /* 0x0000000600027c02 */ /* 0x000fe80008000f00 */
[----:B------:R-:W-:Y:S04]  /*4470*/  SHF.L.U32 R2, R2, 0x1f, RZ ;  /* 0x0000001f02027819 */ /* 0x000fe800000006ff */
[----:B------:R-:W2:Y:S02]  /*4480*/  SYNCS.PHASECHK.TRANS64.TRYWAIT P0, [UR7+0x88], R2 ;  /* 0x00008802ff0075a7 */ /* 0x000ea40008001107 */
[----:B--2---:R-:W-:Y:S05]  /*4490*/  @!P0 BRA `(.L_x_75) ;  /* 0x0000004000048947 */ /* 0x004fea0003800000 */
.L_x_74:
[----:B------:R-:W-:Y:S02]  /*44a0*/  R2UR UR35, R15 ;  /* 0x000000000f2372ca */ /* 0x000fe400000e0000 */
[----:B------:R-:W-:Y:S02]  /*44b0*/  R2UR UR34, R14 ;  /* 0x000000000e2272ca */ /* 0x000fe400000e0000 */
[----:B------:R-:W-:Y:S02]  /*44c0*/  ISETP.NE.U32.AND P2, PT, RZ, UR4, PT ;  /* 0x00000004ff007c0c */ /* 0x000fe4000bf45070 */
[----:B------:R-:W-:Y:S02]  /*44d0*/  SHF.L.U32 R14, R30, 0x1f, RZ ;  /* 0x0000001f1e0e7819 */ /* 0x000fe400000006ff */
[----:B------:R-:W-:Y:S05]  /*44e0*/  ISETP.NE.AND.EX P2, PT, RZ, UR5, PT, P2 ;  /* 0x00000005ff007c0c */ /* 0x000fea000bf45320 */
[----:B------:R-:W-:Y:S02]  /*44f0*/  USHF.L.U32 UR35, UR35, 0x7, URZ ;  /* 0x0000000723237899 */ /* 0x000fe400080006ff */
[----:B------:R-:W-:Y:S01]  /*4500*/  USHF.L.U32 UR34, UR34, 0x6, URZ ;  /* 0x0000000622227899 */ /* 0x000fe200080006ff */
[----:B------:R-:W-:Y:S11]  /*4510*/  BRA.U !UP3, `(.L_x_76) ;  /* 0x000000010b347547 */ /* 0x000ff6000b800000 */
[----:B------:R-:W-:Y:S01]  /*4520*/  UPLOP3.LUT UP0, UPT, UPT, UPT, UP2, 0x80, 0x8 ;  /* 0x000000000008789c */ /* 0x000fe20003f0f020 */
[----:B--2---:R-:W-:Y:S02]  /*4530*/  HFMA2 R0, -RZ, RZ, 0, 5.9604644775390625e-08 ;  /* 0x00000001ff007431 */ /* 0x004fe400000001ff */
[----:B------:R-:W-:Y:S03]  /*4540*/  IMAD.MOV.U32 R64, RZ, RZ, 0x1 ;  /* 0x00000001ff407424 */ /* 0x000fe600078e00ff */
[----:B------:R-:W-:Y:S05]  /*4550*/  PLOP3.LUT P0, PT, PT, PT, UP0, 0x80, 0x8 ;  /* 0x000000000008781c */ /* 0x000fea0003f0f008 */
[----:B------:R-:W2:Y:S01]  /*4560*/  @UP0 LDCU.64 UR10, c[0x0][0x888] ;  /* 0x00011100ff0a07ac */ /* 0x000ea20008000a00 */
[----:B------:R-:W-:Y:S07]  /*4570*/  @UP0 UIMAD UR8, UR52, UR4, URZ ;  /* 0x00000004340802a4 */ /* 0x000fee000f8e02ff */
[----:B------:R-:W-:Y:S01]  /*4580*/  @!P0 PRMT R64, R0, 0x7610, R64 ;  /* 0x0000761000408816 */ /* 0x000fe20000000040 */
[----:B--2---:R-:W-:Y:S03]  /*4590*/  @UP0 UIMAD.WIDE UR10, UR8, 0x4, UR10 ;  /* 0x00000004080a08a5 */ /* 0x004fe6000f8e020a */
[----:B------:R-:W2:Y:S03]  /*45a0*/  @!UP0 LDCU UR8, c[0x0][0x880] ;  /* 0x00011000ff0887ac */ /* 0x000ea60008000800 */
[----:B------:R-:W-:Y:S01]  /*45b0*/  IMAD.U32 R8, RZ, RZ, UR10 ;  /* 0x0000000aff087e24 */ /* 0x000fe2000f8e00ff */
[----:B------:R-:W-:Y:S05]  /*45c0*/  MOV R9, UR11 ;  /* 0x0000000b00097c02 */ /* 0x000fea0008000f00 */
[----:B------:R3:W5:Y:S02]  /*45d0*/  @P0 LDG.E R35, desc[UR46][R8.64] ;  /* 0x0000002e08230981 */ /* 0x000764000c1e1900 */
[----:B--23--:R-:W-:Y:S07]  /*45e0*/  @!P0 IMAD.U32 R35, RZ, RZ, UR8 ;  /* 0x00000008ff238e24 */ /* 0x00cfee000f8e00ff */
.L_x_76:
[----:B-----5:R-:W-:Y:S01]  /*45f0*/  @!P2 FSETP.EQ.AND P0, PT, R35, RZ, PT ;  /* 0x000000ff2300a20b */ /* 0x020fe20003f02000 */
[----:B------:R-:W-:Y:S01]  /*4600*/  @!UPT UIADD3 URZ, UPT, UPT, URZ, URZ, URZ ;  /* 0x000000fffffff290 */ /* 0x000fe2000fffe0ff */
[----:B------:R-:W-:Y:S11]  /*4610*/  @!P2 BRA `(.L_x_77) ;  /* 0x000000000014a947 */ /* 0x000ff60003800000 */
[----:B------:R-:W-:Y:S02]  /*4620*/  LOP3.LUT P2, RZ, R64, 0xff, RZ, 0xc0, !PT ;  /* 0x000000ff40ff7812 */ /* 0x000fe4000784c0ff */
[----:B------:R-:W-:Y:S04]  /*4630*/  PLOP3.LUT P0, PT, PT, PT, UP0, 0x80, 0x8 ;  /* 0x000000000008781c */ /* 0x000fe80003f0f008 */
[----:B------:R-:W-:Y:S07]  /*4640*/  PLOP3.LUT P0, PT, P0, PT, PT, 0x8, 0x80 ;  /* 0x000000000080781c */ /* 0x000fee000070e170 */
[----:B------:R-:W-:Y:S11]  /*4650*/  @P2 FSETP.EQ.AND P0, PT, R35, RZ, PT ;  /* 0x000000ff2300220b */ /* 0x000ff60003f02000 */
[----:B------:R-:W-:Y:S02]  /*4660*/  @!UPT UIADD3 URZ, UPT, UPT, URZ, URZ, URZ ;  /* 0x000000fffffff290 */ /* 0x000fe4000fffe0ff */
.L_x_77:
[----:B------:R-:W3:Y:S01]  /*4670*/  SYNCS.PHASECHK.TRANS64.TRYWAIT P2, [UR7+0x60], R14 ;  /* 0x0000600eff0075a7 */ /* 0x000ee20008041107 */
[----:B------:R-:W-:Y:S04]  /*4680*/  ELECT P4, URZ, PT ;  /* 0x0000000000ff782f */ /* 0x000fe80003880000 */
[----:B------:R-:W-:Y:S11]  /*4690*/  PLOP3.LUT P4, PT, P0, P4, PT, 0xf2, 0x2f ;  /* 0x00000000002f781c */ /* 0x000ff60000789e72 */
[----:B------:R-:W-:Y:S02]  /*46a0*/  @!UPT UIADD3 URZ, UPT, UPT, URZ, URZ, URZ ;  /* 0x000000fffffff290 */ /* 0x000fe4000fffe0ff */
[----:B-1----:R-:W-:Y:S05]  /*46b0*/  @!P4 IADD3 R8, P0, PT, R32, 0x580, RZ ;  /* 0x000005802008c810 */ /* 0x002fea0007f1e0ff */
[----:B--2---:R-:W-:Y:S01]  /*46c0*/  @!P4 IMAD.X R2, RZ, RZ, R33, P0 ;  /* 0x000000ffff02c224 */ /* 0x004fe200000e0621 */
[----:B---3--:R-:W-:Y:S07]  /*46d0*/  @!P2 BRA `(.L_x_78) ;  /* 0x0000003c008ca947 */ /* 0x008fee0003800000 */
.L_x_165:
[----:B------:R-:W-:Y:S01]  /*46e0*/  @!P4 R2UR UR8, R2 ;  /* 0x000000000208c2ca */ /* 0x000fe200000e0000 */
[----:B------:R-:W-:Y:S01]  /*46f0*/  VOTEU.ALL UP1, P4 ;  /* 0x0000000000ff7886 */ /* 0x000fe20002020000 */
[----:B------:R-:W-:Y:S01]  /*4700*/  @!P4 R2UR UR9, R8 ;  /* 0x000000000809c2ca */ /* 0x000fe200000e0000 */
[----:B-1----:R-:W-:Y:S01]  /*4710*/  @!P4 IMAD.MOV.U32 R0, RZ, RZ, 0x2000 ;  /* 0x00002000ff00c424 */ /* 0x002fe200078e00ff */
[----:B------:R-:W-:Y:S01]  /*4720*/  UMOV UR10, 0x0 ;  /* 0x00000000000a7882 */ /* 0x000fe20000000000 */
[----:B------:R-:W-:Y:S01]  /*4730*/  UMOV UR11, 0x10000000 ;  /* 0x10000000000b7882 */ /* 0x000fe20000000000 */
[----:B------:R-:W-:Y:S01]  /*4740*/  @!UP1 UIADD3 UR32, UPT, UPT, UR7, 0x200, URZ ;  /* 0x0000020007209890 */ /* 0x000fe2000fffe0ff */
[----:B------:R-:W-:Y:S01]  /*4750*/  VOTEU.ALL UP1, P4 ;  /* 0x0000000000ff7886 */ /* 0x000fe20002020000 */
[----:B------:R-:W-:Y:S05]  /*4760*/  UMOV UR36, UR52 ;  /* 0x0000003400247c82 */ /* 0x000fea0008000000 */
[----:B------:R-:W-:Y:S01]  /*4770*/  IMAD.U32 R9, RZ, RZ, UR8 ;  /* 0x00000008ff097e24 */ /* 0x000fe2000f8e00ff */
[----:B------:R-:W-:Y:S01]  /*4780*/  UPRMT UR8, UR37, 0x654, UR33 ;  /* 0x0000065425087896 */ /* 0x000fe20008000021 */
[----:B------:R-:W-:Y:S03]  /*4790*/  IMAD.U32 R8, RZ, RZ, UR9 ;  /* 0x00000009ff087e24 */ /* 0x000fe6000f8e00ff */
[----:B------:R-:W-:Y:S02]  /*47a0*/  @!P4 R2UR UR15, R9 ;  /* 0x00000000090fc2ca */ /* 0x000fe400000e0000 */
[----:B------:R-:W-:Y:S02]  /*47b0*/  @!P4 R2UR UR14, R8 ;  /* 0x00000000080ec2ca */ /* 0x000fe400000e0000 */
[----:B------:R-:W-:Y:S05]  /*47c0*/  @!P4 IADD3 R8, P0, PT, R32, 0x580, RZ ;  /* 0x000005802008c810 */ /* 0x000fea0007f1e0ff */
[----:B------:R-:W-:Y:S06]  /*47d0*/  @!P4 IMAD.X R2, RZ, RZ, R33, P0 ;  /* 0x000000ffff02c224 */ /* 0x000fec00000e0621 */
[----:B------:R1:W-:Y:S01]  /*47e0*/  @!UP1 UTMALDG.3D [UR32], [UR14], desc[UR10] ;  /* 0x00000a200e0095b4 */ /* 0x0003e20008011000 */
[----:B------:R1:W-:Y:S01]  /*47f0*/  @!P4 SYNCS.ARRIVE.TRANS64.RED.A0TR RZ, [UR7+0x40], R0 ;  /* 0x00004000ffffc9a7 */ /* 0x0003e20008300407 */
[----:B------:R-:W-:Y:S01]  /*4800*/  SYNCS.ARRIVE.TRANS64.RED.A1T0 RZ, [UR8], RZ ;  /* 0x000000ffffff79a7 */ /* 0x000fe20008100408 */
[----:B------:R-:W2:Y:S02]  /*4810*/  SYNCS.PHASECHK.TRANS64.TRYWAIT P2, [UR7+0x68], R14 ;  /* 0x0000680eff0075a7 */ /* 0x000ea40008041107 */
[----:B-12---:R-:W-:Y:S05]  /*4820*/  @!P2 BRA `(.L_x_79) ;  /* 0x0000003c0050a947 */ /* 0x006fea0003800000 */
.L_x_167:
[----:B------:R-:W-:Y:S01]  /*4830*/  @!P4 R2UR UR8, R2 ;  /* 0x000000000208c2ca */ /* 0x000fe200000e0000 */
[----:B------:R-:W-:Y:S01]  /*4840*/  VOTEU.ALL UP1, P4 ;  /* 0x0000000000ff7886 */ /* 0x000fe20002020000 */
[----:B------:R-:W-:Y:S01]  /*4850*/  @!P4 R2UR UR9, R8 ;  /* 0x000000000809c2ca */ /* 0x000fe200000e0000 */
[----:B-1----:R-:W-:Y:S01]  /*4860*/  @!P4 IMAD.MOV.U32 R0, RZ, RZ, 0x2000 ;  /* 0x00002000ff00c424 */ /* 0x002fe200078e00ff */
[----:B------:R-:W-:Y:S01]  /*4870*/  UMOV UR10, 0x0 ;  /* 0x00000000000a7882 */ /* 0x000fe20000000000 */
[----:B------:R-:W-:Y:S01]  /*4880*/  UMOV UR11, 0x10000000 ;  /* 0x10000000000b7882 */ /* 0x000fe20000000000 */
[----:B------:R-:W-:Y:S02]  /*4890*/  @!UP1 UIADD3 UR26, UPT, UPT, UR34, 0x10, URZ ;  /* 0x00000010221a9890 */ /* 0x000fe4000fffe0ff */
[----:B------:R-:W-:Y:S01]  /*48a0*/  @!UP1 UIADD3 UR24, UPT, UPT, UR7, 0x2200, URZ ;  /* 0x0000220007189890 */ /* 0x000fe2000fffe0ff */
[----:B------:R-:W-:Y:S01]  /*48b0*/  VOTEU.ALL UP1, P4 ;  /* 0x0000000000ff7886 */ /* 0x000fe20002020000 */
[----:B------:R-:W-:Y:S01]  /*48c0*/  UMOV UR27, UR35 ;  /* 0x00000023001b7c82 */ /* 0x000fe20008000000 */
[----:B------:R-:W-:Y:S02]  /*48d0*/  UMOV UR28, UR52 ;  /* 0x00000034001c7c82 */ /* 0x000fe40008000000 */
        /* <DEDUP_REMOVED lines=12> */
.L_x_169:
[----:B------:R-:W2:Y:S01]  /*49a0*/  LDC.64 R12, c[0x0][0xb18] ;  /* 0x0002c600ff0c7b82 */ /* 0x000ea20000000a00 */
[----:B------:R-:W-:Y:S01]  /*49b0*/  @!P4 R2UR UR8, R2 ;  /* 0x000000000208c2ca */ /* 0x000fe200000e0000 */
[----:B------:R-:W-:Y:S01]  /*49c0*/  VOTEU.ALL UP1, P4 ;  /* 0x0000000000ff7886 */ /* 0x000fe20002020000 */
[----:B------:R-:W-:Y:S01]  /*49d0*/  @!P4 R2UR UR9, R8 ;  /* 0x000000000809c2ca */ /* 0x000fe200000e0000 */
[----:B-1----:R-:W-:Y:S01]  /*49e0*/  @!P4 IMAD.MOV.U32 R0, RZ, RZ, 0x2000 ;  /* 0x00002000ff00c424 */ /* 0x002fe200078e00ff */
[----:B------:R-:W-:Y:S03]  /*49f0*/  UMOV UR10, 0x0 ;  /* 0x00000000000a7882 */ /* 0x000fe60000000000 */
[----:B------:R-:W1:Y:S01]  /*4a00*/  @!P1 LDC R2, c[0x0][0xb0c] ;  /* 0x0002c300ff029b82 */ /* 0x000e620000000800 */
[----:B------:R-:W-:Y:S01]  /*4a10*/  @!UP1 UIADD3 UR18, UPT, UPT, UR34, 0x20, URZ ;  /* 0x0000002022129890 */ /* 0x000fe2000fffe0ff */
[----:B------:R-:W-:Y:S01]  /*4a20*/  @P3 SHF.R.U32.HI R27, RZ, 0x10, R21 ;  /* 0x00000010ff1b3819 */ /* 0x000fe20000011615 */
[----:B------:R-:W-:Y:S01]  /*4a30*/  @!UP1 UIADD3 UR16, UPT, UPT, UR7, 0x4200, URZ ;  /* 0x0000420007109890 */ /* 0x000fe2000fffe0ff */
[----:B------:R-:W-:Y:S01]  /*4a40*/  VIADD R29, R29, 0x1 ;  /* 0x000000011d1d7836 */ /* 0x000fe20000000000 */
[----:B------:R-:W-:Y:S01]  /*4a50*/  VOTEU.ALL UP1, P4 ;  /* 0x0000000000ff7886 */ /* 0x000fe20002020000 */
[----:B------:R-:W-:Y:S01]  /*4a60*/  UMOV UR11, 0x10000000 ;  /* 0x10000000000b7882 */ /* 0x000fe20000000000 */
[----:B------:R-:W-:Y:S01]  /*4a70*/  UMOV UR19, UR35 ;  /* 0x0000002300137c82 */ /* 0x000fe20008000000 */
[----:B------:R-:W-:Y:S01]  /*4a80*/  IMAD.U32 R9, RZ, RZ, UR8 ;  /* 0x00000008ff097e24 */ /* 0x000fe2000f8e00ff */
[----:B------:R-:W-:Y:S01]  /*4a90*/  UMOV UR20, UR52 ;  /* 0x0000003400147c82 */ /* 0x000fe20008000000 */
[----:B------:R-:W-:Y:S01]  /*4aa0*/  IMAD.U32 R8, RZ, RZ, UR9 ;  /* 0x00000009ff087e24 */ /* 0x000fe2000f8e00ff */
[----:B------:R-:W-:Y:S02]  /*4ab0*/  UPRMT UR8, UR37, 0x654, UR17 ;  /* 0x0000065425087896 */ /* 0x000fe40008000011 */
[----:B------:R-:W-:Y:S02]  /*4ac0*/  @!P4 R2UR UR15, R9 ;  /* 0x00000000090fc2ca */ /* 0x000fe400000e0000 */
[----:B------:R-:W-:Y:S02]  /*4ad0*/  @!P4 R2UR UR14, R8 ;  /* 0x00000000080ec2ca */ /* 0x000fe400000e0000 */
[----:B------:R-:W3:Y:S11]  /*4ae0*/  LDC.64 R8, c[0x0][0xb10] ;  /* 0x0002c400ff087b82 */ /* 0x000ef60000000a00 */
[----:B------:R1:W-:Y:S01]  /*4af0*/  @!UP1 UTMALDG.3D [UR16], [UR14], desc[UR10] ;  /* 0x00000a100e0095b4 */ /* 0x0003e20008011000 */
[----:B------:R5:W-:Y:S01]  /*4b00*/  @!P4 SYNCS.ARRIVE.TRANS64.RED.A0TR RZ, [UR7+0x50], R0 ;  /* 0x00005000ffffc9a7 */ /* 0x000be20008300407 */
[C---:B---3--:R-:W-:Y:S01]  /*4b10*/  @!P1 IMAD.HI.U32 R8, R11.reuse, R8, RZ ;  /* 0x000000080b089227 */ /* 0x048fe200078e00ff */
[----:B--2---:R-:W-:Y:S02]  /*4b20*/  @!P1 ISETP.NE.AND P0, PT, R12, 0x1, PT ;  /* 0x000000010c00980c */ /* 0x004fe40003f05270 */
[----:B-1----:R-:W-:Y:S01]  /*4b30*/  @!P1 ISETP.NE.AND P2, PT, R2, 0x1, PT ;  /* 0x000000010200980c */ /* 0x002fe20003f45270 */
[----:B------:R-:W-:Y:S01]  /*4b40*/  SYNCS.ARRIVE.TRANS64.RED.A1T0 RZ, [UR8], RZ ;  /* 0x000000ffffff79a7 */ /* 0x000fe20008100408 */
[C---:B------:R-:W-:Y:S01]  /*4b50*/  @!P1 IMAD.HI.U32 R13, R10.reuse, R13, RZ ;  /* 0x0000000d0a0d9227 */ /* 0x040fe200078e00ff */
[----:B------:R-:W-:Y:S04]  /*4b60*/  @!P1 SHF.R.U32.HI R8, RZ, R9, R8 ;  /* 0x00000009ff089219 */ /* 0x000fe80000011608 */
[----:B------:R-:W-:Y:S01]  /*4b70*/  @!P1 SEL R8, R11, R8, !P2 ;  /* 0x000000080b089207 */ /* 0x000fe20005000000 */
[----:B------:R-:W1:Y:S01]  /*4b80*/  SYNCS.PHASECHK.TRANS64.TRYWAIT P5, [UR7+0x78], R14 ;  /* 0x0000780eff0075a7 */ /* 0x000e6200080a1107 */
[----:B-----5:R-:W2:Y:S02]  /*4b90*/  @!P1 LDC R0, c[0x0][0xb20] ;  /* 0x0002c800ff009b82 */ /* 0x020ea40000000800 */
[----:B--2---:R-:W-:Y:S04]  /*4ba0*/  @!P1 SHF.R.U32.HI R0, RZ, R0, R13 ;  /* 0x00000000ff009219 */ /* 0x004fe8000001160d */
[----:B------:R-:W-:Y:S05]  /*4bb0*/  @!P1 SEL R9, R10, R0, !P0 ;  /* 0x000000000a099207 */ /* 0x000fea0004000000 */
[----:B------:R-:W-:Y:S02]  /*4bc0*/  @!P1 IMAD.IADD R0, R9, 0x1, -R8 ;  /* 0x0000000109009824 */ /* 0x000fe400078e0a08 */
[----:B------:R-:W-:Y:S02]  /*4bd0*/  @!P1 IMAD.IADD R8, R8, 0x1, -R9 ;  /* 0x0000000108089824 */ /* 0x000fe400078e0a09 */
[----:B------:R-:W-:Y:S02]  /*4be0*/  @!P1 IMAD R11, R0, R2, R11 ;  /* 0x00000002000b9224 */ /* 0x000fe400078e020b */
[----:B------:R-:W-:Y:S01]  /*4bf0*/  @!P1 IMAD R10, R8, R12, R10 ;  /* 0x0000000c080a9224 */ /* 0x000fe200078e020a */
[----:B-1----:R-:W-:Y:S06]  /*4c00*/  @!P5 BRA `(.L_x_81) ;  /* 0x000000380088d947 */ /* 0x002fec0003800000 */
.L_x_171:
[----:B------:R-:W-:Y:S01]  /*4c10*/  @!P4 IADD3 R2, P0, PT, R32, 0x580, RZ ;  /* 0x000005802002c810 */ /* 0x000fe20007f1e0ff */
[----:B------:R-:W-:Y:S01]  /*4c20*/  VOTEU.ALL UP1, P4 ;  /* 0x0000000000ff7886 */ /* 0x000fe20002020000 */
[----:B------:R-:W-:Y:S01]  /*4c30*/  UMOV UR18, 0x0 ;  /* 0x0000000000127882 */ /* 0x000fe20000000000 */
[----:B------:R-:W-:Y:S01]  /*4c40*/  UMOV UR19, 0x10000000 ;  /* 0x1000000000137882 */ /* 0x000fe20000000000 */
[----:B------:R-:W-:Y:S01]  /*4c50*/  @!P4 R2UR UR9, R2 ;  /* 0x000000000209c2ca */ /* 0x000fe200000e0000 */
[----:B-1----:R-:W-:Y:S01]  /*4c60*/  @!P4 IMAD.X R0, RZ, RZ, R33, P0 ;  /* 0x000000ffff00c224 */ /* 0x002fe200000e0621 */
[----:B------:R-:W-:Y:S01]  /*4c70*/  @!UP1 UIADD3 UR10, UPT, UPT, UR34, 0x30, URZ ;  /* 0x00000030220a9890 */ /* 0x000fe2000fffe0ff */
[----:B------:R-:W-:Y:S01]  /*4c80*/  ISETP.NE.AND P0, PT, R29, 0x2, PT ;  /* 0x000000021d00780c */ /* 0x000fe20003f05270 */
[----:B------:R-:W-:Y:S01]  /*4c90*/  UMOV UR11, UR35 ;  /* 0x00000023000b7c82 */ /* 0x000fe20008000000 */
[----:B------:R-:W-:Y:S01]  /*4ca0*/  UMOV UR12, UR52 ;  /* 0x00000034000c7c82 */ /* 0x000fe20008000000 */
[----:B------:R-:W-:Y:S01]  /*4cb0*/  @!P4 R2UR UR8, R0 ;  /* 0x000000000008c2ca */ /* 0x000fe200000e0000 */
[----:B------:R-:W-:Y:S01]  /*4cc0*/  IMAD.IADD R14, R10, 0x1, R62 ;  /* 0x000000010a0e7824 */ /* 0x000fe200078e023e */
[----:B------:R-:W-:Y:S01]  /*4cd0*/  @P3 R2UR UR52, R27 ;  /* 0x000000001b3432ca */ /* 0x000fe200000e0000 */
[----:B------:R-:W-:Y:S01]  /*4ce0*/  IMAD.IADD R15, R11, 0x1, R63 ;  /* 0x000000010b0f7824 */ /* 0x000fe200078e023f */
[----:B------:R-:W-:Y:S02]  /*4cf0*/  SEL R0, RZ, 0x1, P0 ;  /* 0x00000001ff007807 */ /* 0x000fe40000000000 */
[----:B------:R-:W-:Y:S01]  /*4d00*/  LOP3.LUT R30, R30, 0x1, RZ, 0x3c, !PT ;  /* 0x000000011e1e7812 */ /* 0x000fe200078e3cff */
[----:B------:R-:W-:Y:S01]  /*4d10*/  IMAD.U32 R8, RZ, RZ, UR9 ;  /* 0x00000009ff087e24 */ /* 0x000fe2000f8e00ff */
[----:B------:R-:W-:Y:S01]  /*4d20*/  @!UP1 UIADD3 UR9, UPT, UPT, UR7, 0x58, URZ ;  /* 0x0000005807099890 */ /* 0x000fe2000fffe0ff */
[----:B------:R-:W-:Y:S02]  /*4d30*/  LOP3.LUT R28, R28, R0, RZ, 0x3c, !PT ;  /* 0x000000001c1c7212 */ /* 0x000fe400078e3cff */
[----:B------:R-:W-:Y:S02]  /*4d40*/  SEL R29, R29, RZ, P0 ;  /* 0x000000ff1d1d7207 */ /* 0x000fe40000000000 */
[----:B------:R-:W-:Y:S01]  /*4d50*/  IMAD.U32 R9, RZ, RZ, UR8 ;  /* 0x00000008ff097e24 */ /* 0x000fe2000f8e00ff */
[----:B------:R-:W-:Y:S01]  /*4d60*/  @!P4 R2UR UR14, R8 ;  /* 0x00000000080ec2ca */ /* 0x000fe200000e0000 */
[----:B------:R-:W-:Y:S01]  /*4d70*/  @!UP1 UIADD3 UR8, UPT, UPT, UR7, 0x6200, URZ ;  /* 0x0000620007089890 */ /* 0x000fe2000fffe0ff */
[----:B------:R-:W-:Y:S02]  /*4d80*/  VOTEU.ALL UP1, P4 ;  /* 0x0000000000ff7886 */ /* 0x000fe40002020000 */
[----:B------:R-:W-:Y:S11]  /*4d90*/  @!P4 R2UR UR15, R9 ;  /* 0x00000000090fc2ca */ /* 0x000ff600000e0000 */
[----:B------:R-:W-:Y:S02]  /*4da0*/  @!UPT UIADD3 URZ, UPT, UPT, URZ, URZ, URZ ;  /* 0x000000fffffff290 */ /* 0x000fe4000fffe0ff */
[----:B------:R2:W-:Y:S01]  /*4db0*/  @!UP1 UTMALDG.3D [UR8], [UR14], desc[UR18] ;  /* 0x000012080e0095b4 */ /* 0x0005e20008011000 */
[----:B------:R2:W-:Y:S01]  /*4dc0*/  @!P4 SYNCS.ARRIVE.TRANS64.RED.A0TR RZ, [UR7+0x58], R25 ;  /* 0x00005819ffffc9a7 */ /* 0x0005e20008300407 */
[----:B------:R-:W-:Y:S01]  /*4dd0*/  UPLOP3.LUT UP1, UPT, UPT, UPT, UPT, 0x80, 0x8 ;  /* 0x000000000008789c */ /* 0x000fe20003f2f070 */
[----:B------:R-:W-:Y:S01]  /*4de0*/  SYNCS.ARRIVE.TRANS64.RED.A1T0 RZ, [UR13], RZ ;  /* 0x000000ffffff79a7 */ /* 0x000fe2000810040d */
[----:B------:R-:W-:Y:S09]  /*4df0*/  @P3 BRA `(.L_x_82) ;  /* 0xfffffff0009c3947 */ /* 0x000ff2000383ffff */
[----:B------:R-:W-:-:S04]  /*4e00*/  SHF.L.U32 R2, R30, 0x1f, RZ ;  /* 0x0000001f1e027819 */ /* 0x000fc800000006ff */
[----:B------:R-:W1:Y:S02]  /*4e10*/  SYNCS.PHASECHK.TRANS64.TRYWAIT P0, [UR7+0x60], R2 ;  /* 0x00006002ff0075a7 */ /* 0x000e640008001107 */
[----:B-1----:R-:W-:Y:S05]  /*4e20*/  @!P0 BRA `(.L_x_83) ;  /* 0x0000003800188947 */ /* 0x002fea0003800000 */
.L_x_173:
[----:B------:R-:W3:Y:S02]  /*4e30*/  SYNCS.PHASECHK.TRANS64.TRYWAIT P0, [UR7+0x68], R2 ;  /* 0x00006802ff0075a7 */ /* 0x000ee40008001107 */
[----:B---3--:R-:W-:Y:S05]  /*4e40*/  @!P0 BRA `(.L_x_84) ;  /* 0x0000003800288947 */ /* 0x008fea0003800000 */
.L_x_175:
[----:B------:R-:W3:Y:S02]  /*4e50*/  SYNCS.PHASECHK.TRANS64.TRYWAIT P0, [UR7+0x70], R2 ;  /* 0x00007002ff0075a7 */ /* 0x000ee40008001107 */
[----:B---3--:R-:W-:Y:S05]  /*4e60*/  @!P0 BRA `(.L_x_85) ;  /* 0x0000003800388947 */ /* 0x008fea0003800000 */
.L_x_177:
[----:B-1----:R-:W-:-:S07]  /*4e70*/  MOV R0, UR7 ;  /* 0x0000000700007c02 */ /* 0x002fce0008000f00 */
.L_x_86:
[----:B-1----:R-:W-:-:S04]  /*4e80*/  SHF.L.U32 R2, R30, 0x1f, RZ ;  /* 0x0000001f1e027819 */ /* 0x002fc800000006ff */
[----:B------:R1:W3:Y:S03]  /*4e90*/  SYNCS.PHASECHK.TRANS64.TRYWAIT P0, [R0+URZ+0x78], R2 ;  /* 0x00007802000075a7 */ /* 0x0002e600080011ff */
[----:B---3--:R-:W-:Y:S05]  /*4ea0*/  @!P0 NANOSLEEP.SYNCS 0x989680 ;  /* 0x009896800000895d */ /* 0x008fea0003900000 */
[----:B------:R-:W3:Y:S02]  /*4eb0*/  @!P0 SYNCS.PHASECHK.TRANS64 P0, [R0+URZ+0x78], R2 ;  /* 0x00007802000085a7 */ /* 0x000ee400080010ff */
[----:B--23--:R-:W-:Y:S05]  /*4ec0*/  @P0 EXIT ;  /* 0x000000000000094d */ /* 0x00cfea0003800000 */
[----:B------:R-:W-:Y:S05]  /*4ed0*/  BRA `(.L_x_86) ;  /* 0xfffffffc00e87947 */ /* 0x000fea000383ffff */
.L_x_71:
[----:B------:R-:W-:-:S06]  /*4ee0*/  UISETP.GE.AND UP1, UPT, UR8, 0x4, UPT ;  /* 0x000000040800788c */ /* 0x000fcc000bf26270 */
[----:B------:R-:W-:-:S13]  /*4ef0*/  PLOP3.LUT P0, PT, PT, PT, UP1, 0x80, 0x8 ;  /* 0x000000000008781c */ /* 0x000fda0003f0f018 */
[----:B------:R-:W-:Y:S05]  /*4f00*/  @!P0 EXIT ;  /* 0x000000000000894d */ /* 0x000fea0003800000 */
[----:B------:R-:W-:Y:S01]  /*4f10*/  BAR.SYNC.DEFER_BLOCKING 0x6, 0xa0 ;  /* 0x0182800000007b1d */ /* 0x000fe20000010000 */
[C---:B------:R-:W-:Y:S01]  /*4f20*/  IMAD.SHL.U32 R2, R77.reuse, 0x10, RZ ;  /* 0x000000104d027824 */ /* 0x040fe200078e00ff */
[C---:B------:R-:W-:Y:S01]  /*4f30*/  SHF.L.U32 R32, R77.reuse, 0x10, RZ ;  /* 0x000000104d207819 */ /* 0x040fe200000006ff */
[C---:B------:R-:W-:Y:S01]  /*4f40*/  IMAD.SHL.U32 R76, R77.reuse, 0x2, RZ ;  /* 0x000000024d4c7824 */ /* 0x040fe200078e00ff */
[C---:B------:R-:W-:Y:S01]  /*4f50*/  LOP3.LUT R78, R77.reuse, 0x60, RZ, 0xc0, !PT ;  /* 0x000000604d4e7812 */ /* 0x040fe200078ec0ff */
[----:B------:R-:W-:Y:S01]  /*4f60*/  HFMA2 R73, -RZ, RZ, 0, 5.9604644775390625e-08 ;  /* 0x00000001ff497431 */ /* 0x000fe200000001ff */
[----:B------:R-:W-:Y:S02]  /*4f70*/  UMOV UR36, 0x400 ;  /* 0x0000040000247882 */ /* 0x000fe40000000000 */
[----:B------:R-:W1:Y:S01]  /*4f80*/  LDC R67, c[0x0][0x370] ;  /* 0x0000dc00ff437b82 */ /* 0x000e620000000800 */
[----:B------:R-:W-:Y:S01]  /*4f90*/  ULEA UR36, UR37, UR36, 0x18 ;  /* 0x0000002425247291 */ /* 0x000fe2000f8ec0ff */
[----:B------:R-:W-:Y:S01]  /*4fa0*/  LOP3.LUT R3, R2, 0x60, RZ, 0xc0, !PT ;  /* 0x0000006002037812 */ /* 0x000fe200078ec0ff */
[----:B------:R-:W-:Y:S01]  /*4fb0*/  HFMA2 R71, -RZ, RZ, 0, 0 ;  /* 0x00000000ff477431 */ /* 0x000fe200000001ff */
[----:B------:R-:W-:Y:S01]  /*4fc0*/  LOP3.LUT R75, R77, 0x2, RZ, 0xc0, !PT ;  /* 0x000000024d4b7812 */ /* 0x000fe200078ec0ff */
[----:B------:R-:W-:Y:S01]  /*4fd0*/  UIADD3 UR4, UPT, UPT, UR36, 0x200, URZ ;  /* 0x0000020024047890 */ /* 0x000fe2000fffe0ff */
[----:B------:R-:W-:Y:S01]  /*4fe0*/  LOP3.LUT R76, R3, 0xc, R76, 0xf8, !PT ;  /* 0x0000000c034c7812 */ /* 0x000fe200078ef84c */
[----:B------:R-:W-:Y:S01]  /*4ff0*/  IMAD.MOV.U32 R31, RZ, RZ, RZ ;  /* 0x000000ffff1f7224 */ /* 0x000fe200078e00ff */
[----:B------:R-:W2:Y:S01]  /*5000*/  LDC R28, c[0x0][0xb0c] ;  /* 0x0002c300ff1c7b82 */ /* 0x000ea20000000800 */
[----:B------:R-:W-:Y:S01]  /*5010*/  LOP3.LUT R32, R32, 0x600000, RZ, 0xc0, !PT ;  /* 0x0060000020207812 */ /* 0x000fe200078ec0ff */
[----:B------:R-:W-:Y:S01]  /*5020*/  IMAD.MOV.U32 R81, RZ, RZ, RZ ;  /* 0x000000ffff517224 */ /* 0x000fe200078e00ff */
[----:B------:R-:W-:Y:S01]  /*5030*/  LOP3.LUT R76, R76, 0x790, R2, 0xf8, !PT ;  /* 0x000007904c4c7812 */ /* 0x000fe200078ef802 */
[----:B------:R-:W-:Y:S01]  /*5040*/  IMAD.U32 R69, RZ, RZ, UR4 ;  /* 0x00000004ff457e24 */ /* 0x000fe2000f8e00ff */
[----:B------:R-:W-:Y:S01]  /*5050*/  LOP3.LUT R77, R77, 0x4, RZ, 0xc0, !PT ;  /* 0x000000044d4d7812 */ /* 0x000fe200078ec0ff */
[----:B------:R-:W4:Y:S01]  /*5060*/  LDCU.64 UR54, c[0x0][0x348] ;  /* 0x00006900ff3677ac */ /* 0x000f220008000a00 */
[----:B------:R-:W-:Y:S01]  /*5070*/  MOV R72, RZ ;  /* 0x000000ff00487202 */ /* 0x000fe20000000f00 */
[----:B------:R-:W1:Y:S01]  /*5080*/  LDC R65, c[0x0][0xb20] ;  /* 0x0002c800ff417b82 */ /* 0x000e620000000800 */
[----:B------:R-:W3:Y:S01]  /*5090*/  LDS R0, [UR36+0x140] ;  /* 0x00014024ff007984 */ /* 0x000ee20008000800 */
[----:B------:R-:W-:Y:S01]  /*50a0*/  IMAD R76, R76, 0x4, R69 ;  /* 0x000000044c4c7824 */ /* 0x000fe200078e0245 */
[----:B------:R-:W1:Y:S03]  /*50b0*/  LDCU.64 UR38, c[0x0][0x888] ;  /* 0x00011100ff2677ac */ /* 0x000e660008000a00 */
[--C-:B------:R-:W-:Y:S01]  /*50c0*/  IMAD R75, R75, -0x10, R76.reuse ;  /* 0xfffffff04b4b7824 */ /* 0x100fe200078e024c */
[----:B------:R-:W1:Y:S01]  /*50d0*/  LDCU.64 UR44, c[0x0][0x890] ;  /* 0x00011200ff2c77ac */ /* 0x000e620008000a00 */
[----:B------:R-:W1:Y:S01]  /*50e0*/  LDC R27, c[0x0][0xb30] ;  /* 0x0002cc00ff1b7b82 */ /* 0x000e620000000800 */
[----:B------:R-:W-:Y:S01]  /*50f0*/  IMAD R74, R77, -0x10, R76 ;  /* 0xfffffff04d4a7824 */ /* 0x000fe200078e024c */
[----:B------:R-:W-:Y:S01]  /*5100*/  UMOV UR48, URZ ;  /* 0x000000ff00307c82 */ /* 0x000fe20008000000 */
[----:B------:R-:W-:-:S05]  /*5110*/  UMOV UR50, URZ ;  /* 0x000000ff00327c82 */ /* 0x000fca0008000000 */
[----:B------:R-:W1:Y:S08]  /*5120*/  LDC.64 R60, c[0x0][0xb10] ;  /* 0x0002c400ff3c7b82 */ /* 0x000e700000000a00 */
[----:B------:R-:W1:Y:S08]  /*5130*/  LDC.64 R24, c[0x0][0xb18] ;  /* 0x0002c600ff187b82 */ /* 0x000e700000000a00 */
[----:B------:R-:W1:Y:S08]  /*5140*/  LDC.64 R22, c[0x0][0xb28] ;  /* 0x0002ca00ff167b82 */ /* 0x000e700000000a00 */
[----:B------:R-:W1:Y:S01]  /*5150*/  LDC.64 R58, c[0x0][0x8b0] ;  /* 0x00022c00ff3a7b82 */ /* 0x000e620000000a00 */
[----:B---3--:R-:W-:-:S07]  /*5160*/  IMAD.IADD R32, R0, 0x1, R32 ;  /* 0x0000000100207824 */ /* 0x008fce00078e0220 */
[----:B------:R-:W3:Y:S08]  /*5170*/  LDC.64 R56, c[0x0][0x8a8] ;  /* 0x00022a00ff387b82 */ /* 0x000ef00000000a00 */
[----:B--2-4-:R-:W1:Y:S02]  /*5180*/  LDC R66, c[0x0][0x374] ;  /* 0x0000dd00ff427b82 */ /* 0x014e640000000800 */
.L_x_130:
[----:B------:R-:W-:Y:S02]  /*5190*/  LEA R0, R81, UR36, 0x3 ;  /* 0x0000002451007c11 */ /* 0x000fe4000f8e18ff */
[----:B------:R-:W-:Y:S02]  /*51a0*/  SHF.L.U32 R2, R71, 0x1f, RZ ;  /* 0x0000001f47027819 */ /* 0x000fe400000006ff */
[----:B------:R-:W-:Y:S02]  /*51b0*/  LEA R16, R81, UR36, 0x4 ;  /* 0x0000002451107c11 */ /* 0x000fe4000f8e20ff */
[----:B------:R-:W2:Y:S02]  /*51c0*/  SYNCS.PHASECHK.TRANS64.TRYWAIT P0, [R0+URZ+0x90], R2 ;  /* 0x00009002000075a7 */ /* 0x000ea400080011ff */
[----:B--23--:R-:W-:Y:S05]  /*51d0*/  @!P0 BRA `(.L_x_87) ;  /* 0x0000003400748947 */ /* 0x00cfea0003800000 */
.L_x_178:
[----:B------:R-:W4:Y:S01]  /*51e0*/  LDC.64 R10, c[0x0][0xb10] ;  /* 0x0002c400ff0a7b82 */ /* 0x000f220000000a00 */
[----:B------:R-:W3:Y:S01]  /*51f0*/  LDS.128 R16, [R16+0x120] ;  /* 0x0001200010107984 */ /* 0x000ee20000000c00 */
[----:B-1----:R-:W-:Y:S01]  /*5200*/  ISETP.NE.AND P1, PT, R27, 0x1, PT ;  /* 0x000000011b00780c */ /* 0x002fe20003f25270 */
[----:B--2---:R-:W-:Y:S01]  /*5210*/  VIADD R0, R0, 0xa0 ;  /* 0x000000a000007836 */ /* 0x004fe20000000000 */
[----:B------:R-:W-:Y:S04]  /*5220*/  ISETP.GE.AND P0, PT, R26, 0x1, PT ;  /* 0x000000011a00780c */ /* 0x000fe80003f06270 */
[----:B------:R-:W1:Y:S01]  /*5230*/  LDC.64 R8, c[0x0][0xb18] ;  /* 0x0002c600ff087b82 */ /* 0x000e620000000a00 */
[----:B------:R-:W-:Y:S01]  /*5240*/  PRMT R0, RZ, 0x654, R0 ;  /* 0x00000654ff007816 */ /* 0x000fe20000000000 */
[----:B------:R-:W-:Y:S01]  /*5250*/  @!PT LDS RZ, [RZ] ;  /* 0x00000000fffff984 */ /* 0x000fe20000000800 */
[----:B------:R-:W-:Y:S01]  /*5260*/  @!PT LDS RZ, [RZ] ;  /* 0x00000000fffff984 */ /* 0x000fe20000000800 */
[----:B------:R-:W-:Y:S01]  /*5270*/  @!PT LDS RZ, [RZ] ;  /* 0x00000000fffff984 */ /* 0x000fe20000000800 */
[----:B------:R-:W-:Y:S01]  /*5280*/  @!PT LDS RZ, [RZ] ;  /* 0x00000000fffff984 */ /* 0x000fe20000000800 */
[----:B------:R2:W-:Y:S06]  /*5290*/  MEMBAR.ALL.CTA ;  /* 0x0000000000007992 */ /* 0x0005ec0000008000 */
[----:B--2---:R-:W2:Y:S01]  /*52a0*/  FENCE.VIEW.ASYNC.S ;  /* 0x00000000000073c6 */ /* 0x004ea20000000000 */
[----:B------:R-:W1:Y:S08]  /*52b0*/  @!P1 LDC R12, c[0x0][0xb20] ;  /* 0x0002c800ff0c9b82 */ /* 0x000e700000000800 */
[----:B------:R-:W1:Y:S01]  /*52c0*/  @!P1 LDC R7, c[0x0][0xb0c] ;  /* 0x0002c300ff079b82 */ /* 0x000e620000000800 */
[----:B--2---:R2:W-:Y:S01]  /*52d0*/  SYNCS.ARRIVE.TRANS64.RED.A1T0 RZ, [R0+URZ], RZ ;  /* 0x000000ff00ff79a7 */ /* 0x0045e200081004ff */
[----:B---3--:R-:W-:Y:S04]  /*52e0*/  LOP3.LUT P4, RZ, R18, 0x1, RZ, 0xc0, !PT ;  /* 0x0000000112ff7812 */ /* 0x008fe8000788c0ff */
[----:B------:R-:W-:Y:S09]  /*52f0*/  P2R R79, PR, RZ, 0x10 ;  /* 0x00000010ff4f7803 */ /* 0x000ff20000000000 */
[----:B------:R-:W-:Y:S02]  /*5300*/  @P4 MOV R30, R16 ;  /* 0x00000010001e4202 */ /* 0x000fe40000000f00 */
[----:B------:R-:W-:Y:S01]  /*5310*/  @P4 LOP3.LUT R29, R17, 0xffff, RZ, 0xc0, !PT ;  /* 0x0000ffff111d4812 */ /* 0x000fe200078ec0ff */
[----:B--2-4-:R-:W-:Y:S06]  /*5320*/  @!P0 BRA `(.L_x_88) ;  /* 0x0000000000a48947 */ /* 0x014fec0003800000 */
[----:B------:R-:W-:Y:S01]  /*5330*/  IMAD.HI.U32 R0, R66, R25, RZ ;  /* 0x0000001942007227 */ /* 0x000fe200078e00ff */
[----:B------:R-:W-:Y:S02]  /*5340*/  ISETP.NE.AND P0, PT, R24, 0x1, PT ;  /* 0x000000011800780c */ /* 0x000fe40003f05270 */
[----:B------:R-:W-:Y:S01]  /*5350*/  ISETP.NE.AND P2, PT, R26, 0x1, PT ;  /* 0x000000011a00780c */ /* 0x000fe20003f45270 */
[----:B------:R-:W-:Y:S01]  /*5360*/  IMAD.HI.U32 R4, R67, R60, RZ ;  /* 0x0000003c43047227 */ /* 0x000fe200078e00ff */
[----:B------:R-:W-:Y:S02]  /*5370*/  SHF.R.U32.HI R0, RZ, R65, R0 ;  /* 0x00000041ff007219 */ /* 0x000fe40000011600 */
[----:B------:R-:W-:Y:S01]  /*5380*/  ISETP.NE.AND P3, PT, R28, 0x1, PT ;  /* 0x000000011c00780c */ /* 0x000fe20003f65270 */
[----:B------:R-:W-:Y:S01]  /*5390*/  IMAD.HI.U32 R6, R29, R25, RZ ;  /* 0x000000191d067227 */ /* 0x000fe200078e00ff */
[-C--:B------:R-:W-:Y:S02]  /*53a0*/  SHF.R.U32.HI R4, RZ, R61.reuse, R4 ;  /* 0x0000003dff047219 */ /* 0x080fe40000011604 */
[----:B------:R-:W-:Y:S01]  /*53b0*/  SEL R0, R66, R0, !P0 ;  /* 0x0000000042007207 */ /* 0x000fe20004000000 */
[----:B------:R-:W-:Y:S01]  /*53c0*/  IMAD.HI.U32 R5, R30, R60, RZ ;  /* 0x0000003c1e057227 */ /* 0x000fe200078e00ff */
[----:B------:R-:W-:Y:S03]  /*53d0*/  SEL R4, R67, R4, !P3 ;  /* 0x0000000443047207 */ /* 0x000fe60005800000 */
[-C--:B------:R-:W-:Y:S01]  /*53e0*/  IMAD.HI.U32 R3, R0, R22.reuse, RZ ;  /* 0x0000001600037227 */ /* 0x080fe200078e00ff */
[----:B------:R-:W-:Y:S03]  /*53f0*/  SHF.R.U32.HI R5, RZ, R61, R5 ;  /* 0x0000003dff057219 */ /* 0x000fe60000011605 */
[----:B------:R-:W-:Y:S01]  /*5400*/  IMAD.HI.U32 R2, R4, R22, RZ ;  /* 0x0000001604027227 */ /* 0x000fe200078e00ff */
[----:B------:R-:W-:Y:S02]  /*5410*/  @P2 SHF.R.U32.HI R0, RZ, R23, R3 ;  /* 0x00000017ff002219 */ /* 0x000fe40000011603 */
[----:B------:R-:W-:Y:S02]  /*5420*/  SHF.R.U32.HI R3, RZ, R65, R6 ;  /* 0x00000041ff037219 */ /* 0x000fe40000011606 */
[----:B------:R-:W-:Y:S01]  /*5430*/  @P2 SHF.R.U32.HI R4, RZ, R23, R2 ;  /* 0x00000017ff042219 */ /* 0x000fe20000011602 */
[----:B------:R-:W-:Y:S01]  /*5440*/  IMAD R0, R26, R0, RZ ;  /* 0x000000001a007224 */ /* 0x000fe200078e02ff */
[----:B------:R-:W-:Y:S02]  /*5450*/  SEL R3, R29, R3, !P0 ;  /* 0x000000031d037207 */ /* 0x000fe40004000000 */
[----:B------:R-:W-:Y:S01]  /*5460*/  SEL R2, R30, R5, !P3 ;  /* 0x000000051e027207 */ /* 0x000fe20005800000 */
[----:B------:R-:W-:Y:S01]  /*5470*/  IMAD R5, R26, R4, RZ ;  /* 0x000000041a057224 */ /* 0x000fe200078e02ff */
[C---:B------:R-:W-:Y:S01]  /*5480*/  ISETP.GE.AND P0, PT, R3.reuse, R0, PT ;  /* 0x000000000300720c */ /* 0x040fe20003f06270 */
[C---:B------:R-:W-:Y:S03]  /*5490*/  IMAD.HI.U32 R0, R3.reuse, R22, RZ ;  /* 0x0000001603007227 */ /* 0x040fe600078e00ff */
[C---:B------:R-:W-:Y:S02]  /*54a0*/  ISETP.GE.OR P0, PT, R2.reuse, R5, P0 ;  /* 0x000000050200720c */ /* 0x040fe40000706670 */
[----:B------:R-:W-:Y:S04]  /*54b0*/  SHF.R.U32.HI R0, RZ, R23, R0 ;  /* 0x00000017ff007219 */ /* 0x000fe80000011600 */
[C---:B------:R-:W-:Y:S05]  /*54c0*/  SEL R6, R3.reuse, R0, !P2 ;  /* 0x0000000003067207 */ /* 0x040fea0005000000 */
        /* <DEDUP_REMOVED lines=14> */
[----:B------:R-:W-:Y:S07]  /*55b0*/  IMAD R29, R3, R24, R29 ;  /* 0x00000018031d7224 */ /* 0x000fee00078e021d */
.L_x_88:
[----:B-1----:R-:W-:Y:S01]  /*55c0*/  @!P1 ISETP.NE.AND P0, PT, R8, 0x1, PT ;  /* 0x000000010800980c */ /* 0x002fe20003f05270 */
[----:B------:R-:W-:Y:S01]  /*55d0*/  @!P1 IMAD.HI.U32 R2, R29, R9, RZ ;  /* 0x000000091d029227 */ /* 0x000fe200078e00ff */
[----:B------:R-:W-:Y:S01]  /*55e0*/  R2UR UR42, R15 ;  /* 0x000000000f2a72ca */ /* 0x000fe200000e0000 */
[----:B------:R-:W-:Y:S01]  /*55f0*/  BSSY.RECONVERGENT B6, `(.L_x_89) ;  /* 0x0000031000067945 */ /* 0x000fe20003800200 */
[----:B------:R-:W-:Y:S01]  /*5600*/  R2UR UR41, R14 ;  /* 0x000000000e2972ca */ /* 0x000fe200000e0000 */
[C---:B------:R-:W-:Y:S01]  /*5610*/  @!P1 IMAD.HI.U32 R0, R30.reuse, R10, RZ ;  /* 0x0000000a1e009227 */ /* 0x040fe200078e00ff */
[----:B------:R-:W-:Y:S02]  /*5620*/  @!P1 SHF.R.U32.HI R2, RZ, R12, R2 ;  /* 0x0000000cff029219 */ /* 0x000fe40000011602 */
[----:B------:R-:W-:Y:S01]  /*5630*/  @!P1 ISETP.NE.AND P2, PT, R7, 0x1, PT ;  /* 0x000000010700980c */ /* 0x000fe20003f45270 */
[----:B------:R-:W-:Y:S01]  /*5640*/  VIADD R81, R81, 0x1 ;  /* 0x0000000151517836 */ /* 0x000fe20000000000 */
[----:B------:R-:W-:Y:S02]  /*5650*/  @!P1 SEL R2, R29, R2, !P0 ;  /* 0x000000021d029207 */ /* 0x000fe40004000000 */
[----:B------:R-:W-:Y:S02]  /*5660*/  @!P1 SHF.R.U32.HI R0, RZ, R11, R0 ;  /* 0x0000000bff009219 */ /* 0x000fe40000011600 */
[----:B------:R-:W-:Y:S01]  /*5670*/  LOP3.LUT P0, RZ, R69, 0x1b0, RZ, 0xc0, !PT ;  /* 0x000001b045ff7812 */ /* 0x000fe2000780c0ff */
[----:B------:R-:W-:Y:S01]  /*5680*/  USHF.L.U32 UR42, UR42, 0x7, URZ ;  /* 0x000000072a2a7899 */ /* 0x000fe200080006ff */
[----:B------:R-:W-:Y:S01]  /*5690*/  @!P1 SEL R3, R30, R0, !P2 ;  /* 0x000000001e039207 */ /* 0x000fe20005000000 */
[----:B------:R-:W-:Y:S01]  /*56a0*/  USHF.L.U32 UR41, UR41, 0x6, URZ ;  /* 0x0000000629297899 */ /* 0x000fe200080006ff */
[----:B------:R-:W-:Y:S03]  /*56b0*/  @P4 SHF.R.U32.HI R70, RZ, 0x10, R17 ;  /* 0x00000010ff464819 */ /* 0x000fe60000011611 */
[----:B------:R-:W-:Y:S02]  /*56c0*/  @!P1 IMAD.IADD R0, R2, 0x1, -R3 ;  /* 0x0000000102009824 */ /* 0x000fe400078e0a03 */
[----:B------:R-:W-:Y:S02]  /*56d0*/  @!P1 IMAD.IADD R2, R3, 0x1, -R2 ;  /* 0x0000000103029824 */ /* 0x000fe400078e0a02 */
[----:B------:R-:W-:Y:S02]  /*56e0*/  @!P1 IMAD R30, R0, R7, R30 ;  /* 0x00000007001e9224 */ /* 0x000fe400078e021e */
[----:B------:R-:W-:Y:S01]  /*56f0*/  @!P1 IMAD R29, R2, R8, R29 ;  /* 0x00000008021d9224 */ /* 0x000fe200078e021d */
[----:B------:R-:W-:Y:S06]  /*5700*/  @!P0 BRA `(.L_x_90) ;  /* 0x00000000007c8947 */ /* 0x000fec0003800000 */
[----:B------:R-:W1:Y:S01]  /*5710*/  LDCU.64 UR8, c[0x4][0x80] ;  /* 0x01001000ff0877ac */ /* 0x000e620008000a00 */
[----:B------:R-:W-:Y:S01]  /*5720*/  MOV R2, 0x0 ;  /* 0x0000000000027802 */ /* 0x000fe20000000f00 */
[----:B------:R-:W-:Y:S02]  /*5730*/  HFMA2 R12, -RZ, RZ, 0, 5.9604644775390625e-08 ;  /* 0x00000001ff0c7431 */ /* 0x000fe400000001ff */
[----:B------:R-:W-:Y:S01]  /*5740*/  IMAD.MOV.U32 R8, RZ, RZ, 0x70 ;  /* 0x00000070ff087424 */ /* 0x000fe200078e00ff */
[----:B------:R2:W3:Y:S01]  /*5750*/  LDC.64 R14, c[0x4][R2] ;  /* 0x01000000020e7b82 */ /* 0x0004e20000000a00 */
[----:B------:R-:W4:Y:S01]  /*5760*/  LDCU.64 UR6, c[0x4][0x88] ;  /* 0x01001100ff0677ac */ /* 0x000f220008000a00 */
[----:B------:R-:W-:Y:S01]  /*5770*/  IMAD.MOV.U32 R13, RZ, RZ, RZ ;  /* 0x000000ffff0d7224 */ /* 0x000fe200078e00ff */
[----:B------:R-:W2:Y:S01]  /*5780*/  LDCU.64 UR4, c[0x4][0x8] ;  /* 0x01000100ff0477ac */ /* 0x000ea20008000a00 */
[----:B-1----:R-:W-:Y:S01]  /*5790*/  MOV R5, UR9 ;  /* 0x0000000900057c02 */ /* 0x002fe20008000f00 */
[----:B------:R-:W-:Y:S01]  /*57a0*/  IMAD.U32 R4, RZ, RZ, UR8 ;  /* 0x00000008ff047e24 */ /* 0x000fe2000f8e00ff */
[----:B----4-:R-:W-:Y:S01]  /*57b0*/  MOV R7, UR7 ;  /* 0x0000000700077c02 */ /* 0x010fe20008000f00 */
[----:B------:R-:W-:Y:S01]  /*57c0*/  IMAD.U32 R6, RZ, RZ, UR6 ;  /* 0x00000006ff067e24 */ /* 0x000fe2000f8e00ff */
[----:B--2---:R-:W-:Y:S01]  /*57d0*/  MOV R11, UR5 ;  /* 0x00000005000b7c02 */ /* 0x004fe20008000f00 */
[----:B------:R-:W-:Y:S02]  /*57e0*/  IMAD.U32 R10, RZ, RZ, UR4 ;  /* 0x00000004ff0a7e24 */ /* 0x000fe4000f8e00ff */
[----:B------:R-:W-:Y:S07]  /*57f0*/  LEPC R20, `(.L_x_91) ;  /* 0x000000001014794e */ /* 0x000fee0000000000 */
[----:B---3-5:R-:W-:Y:S05]  /*5800*/  CALL.ABS.NOINC R14 ;  /* 0x000000000e007343 */ /* 0x028fea0003c00000 */
.L_x_91:
[----:B------:R-:W1:Y:S01]  /*5810*/  LDCU.64 UR8, c[0x4][0x80] ;  /* 0x01001000ff0877ac */ /* 0x000e620008000a00 */
[----:B------:R-:W2:Y:S01]  /*5820*/  LDC.64 R2, c[0x4][R2] ;  /* 0x0100000002027b82 */ /* 0x000ea20000000a00 */
[----:B------:R-:W-:Y:S02]  /*5830*/  HFMA2 R12, -RZ, RZ, 0, 5.9604644775390625e-08 ;  /* 0x00000001ff0c7431 */ /* 0x000fe400000001ff */
[----:B------:R-:W-:Y:S02]  /*5840*/  IMAD.MOV.U32 R8, RZ, RZ, 0x70 ;  /* 0x00000070ff087424 */ /* 0x000fe400078e00ff */
[----:B------:R-:W-:Y:S01]  /*5850*/  IMAD.MOV.U32 R13, RZ, RZ, RZ ;  /* 0x000000ffff0d7224 */ /* 0x000fe200078e00ff */
[----:B------:R-:W3:Y:S01]  /*5860*/  LDCU.64 UR6, c[0x4][0x88] ;  /* 0x01001100ff0677ac */ /* 0x000ee20008000a00 */
[----:B------:R-:W4:Y:S01]  /*5870*/  LDCU.64 UR4, c[0x4][0x8] ;  /* 0x01000100ff0477ac */ /* 0x000f220008000a00 */
[----:B-1----:R-:W-:Y:S02]  /*5880*/  MOV R4, UR8 ;  /* 0x0000000800047c02 */ /* 0x002fe40008000f00 */
[----:B------:R-:W-:Y:S02]  /*5890*/  MOV R5, UR9 ;  /* 0x0000000900057c02 */ /* 0x000fe40008000f00 */
[----:B---3--:R-:W-:Y:S01]  /*58a0*/  MOV R7, UR7 ;  /* 0x0000000700077c02 */ /* 0x008fe20008000f00 */
[----:B------:R-:W-:Y:S01]  /*58b0*/  IMAD.U32 R6, RZ, RZ, UR6 ;  /* 0x00000006ff067e24 */ /* 0x000fe2000f8e00ff */
[----:B----4-:R-:W-:Y:S01]  /*58c0*/  MOV R11, UR5 ;  /* 0x00000005000b7c02 */ /* 0x010fe20008000f00 */
[----:B------:R-:W-:Y:S02]  /*58d0*/  IMAD.U32 R10, RZ, RZ, UR4 ;  /* 0x00000004ff0a7e24 */ /* 0x000fe4000f8e00ff */
[----:B------:R-:W-:Y:S07]  /*58e0*/  LEPC R20, `(.L_x_90) ;  /* 0x000000001014794e */ /* 0x000fee0000000000 */
[----:B--2---:R-:W-:Y:S05]  /*58f0*/  CALL.ABS.NOINC R2 ;  /* 0x0000000002007343 */ /* 0x004fea0003c00000 */
.L_x_90:
[----:B------:R-:W-:Y:S05]  /*5900*/  BSYNC.RECONVERGENT B6 ;  /* 0x0000000000067941 */ /* 0x000fea0003800200 */
.L_x_89:
[----:B------:R-:W-:Y:S01]  /*5910*/  ISETP.NE.U32.AND P4, PT, R58, RZ, PT ;  /* 0x000000ff3a00720c */ /* 0x000fe20003f85070 */
[----:B------:R-:W-:Y:S01]  /*5920*/  UISETP.NE.AND UP2, UPT, UR49, URZ, UPT ;  /* 0x000000ff3100728c */ /* 0x000fe2000bf45270 */
[----:B------:R-:W-:Y:S01]  /*5930*/  ISETP.NE.U32.AND P2, PT, RZ, UR38, PT ;  /* 0x00000026ff007c0c */ /* 0x000fe2000bf45070 */
[----:B------:R-:W-:Y:S01]  /*5940*/  UISETP.NE.U32.AND UP1, UPT, UR44, URZ, UPT ;  /* 0x000000ff2c00728c */ /* 0x000fe2000bf25070 */
[----:B------:R-:W-:Y:S01]  /*5950*/  ISETP.NE.AND.EX P4, PT, R59, RZ, PT, P4 ;  /* 0x000000ff3b00720c */ /* 0x000fe20003f85340 */
[----:B------:R-:W-:Y:S01]  /*5960*/  UPLOP3.LUT UP0, UPT, UPT, UPT, UPT, 0x40, 0x4 ;  /* 0x000000000004789c */ /* 0x000fe20003f0e870 */
[----:B------:R-:W-:Y:S01]  /*5970*/  ISETP.NE.AND.EX P2, PT, RZ, UR39, PT, P2 ;  /* 0x00000027ff007c0c */ /* 0x000fe2000bf45320 */
[----:B------:R-:W-:Y:S01]  /*5980*/  UISETP.NE.AND.EX UP1, UPT, UR45, URZ, UPT, UP1 ;  /* 0x000000ff2d00728c */ /* 0x000fe2000bf25310 */
[----:B------:R-:W-:Y:S04]  /*5990*/  PLOP3.LUT P1, PT, PT, PT, UP2, 0x80, 0x8 ;  /* 0x000000000008781c */ /* 0x000fe80003f2f028 */
[----:B------:R-:W-:Y:S06]  /*59a0*/  @UP2 UPLOP3.LUT UP0, UPT, UPT, UPT, UP1, 0x80, 0x8 ;  /* 0x000000000008289c */ /* 0x000fec0003f0f010 */
[----:B------:R-:W-:Y:S01]  /*59b0*/  PLOP3.LUT P0, PT, PT, PT, UP0, 0x80, 0x8 ;  /* 0x000000000008781c */ /* 0x000fe20003f0f008 */
[----:B------:R-:W-:Y:S01]  /*59c0*/  @!UPT UIADD3 URZ, UPT, UPT, URZ, URZ, URZ ;  /* 0x000000fffffff290 */ /* 0x000fe2000fffe0ff */
[----:B------:R-:W-:Y:S11]  /*59d0*/  BRA.U !UP1, `(.L_x_92) ;  /* 0x0000000109387547 */ /* 0x000ff6000b800000 */
[----:B------:R-:W-:Y:S01]  /*59e0*/  UISETP.NE.U32.AND UP0, UPT, UR38, URZ, UPT ;  /* 0x000000ff2600728c */ /* 0x000fe2000bf05070 */
[----:B------:R-:W-:Y:S02]  /*59f0*/  HFMA2 R0, -RZ, RZ, 0, 5.9604644775390625e-08 ;  /* 0x00000001ff007431 */ /* 0x000fe400000001ff */
[----:B------:R-:W-:Y:S01]  /*5a00*/  IMAD.MOV.U32 R64, RZ, RZ, 0x1 ;  /* 0x00000001ff407424 */ /* 0x000fe200078e00ff */
[----:B------:R-:W-:Y:S06]  /*5a10*/  UISETP.NE.AND.EX UP0, UPT, UR39, URZ, UPT, UP0 ;  /* 0x000000ff2700728c */ /* 0x000fec000bf05300 */
[----:B------:R-:W-:Y:S05]  /*5a20*/  PLOP3.LUT P3, PT, PT, PT, UP0, 0x80, 0x8 ;  /* 0x000000000008781c */ /* 0x000fea0003f6f008 */
[----:B------:R-:W1:Y:S01]  /*5a30*/  @UP0 LDCU.64 UR6, c[0x0][0x888] ;  /* 0x00011100ff0607ac */ /* 0x000e620008000a00 */
[----:B------:R-:W-:Y:S07]  /*5a40*/  @UP0 UIMAD UR4, UR52, UR44, URZ ;  /* 0x0000002c340402a4 */ /* 0x000fee000f8e02ff */
[----:B------:R-:W-:Y:S01]  /*5a50*/  @!P3 PRMT R64, R0, 0x7610, R64 ;  /* 0x000076100040b816 */ /* 0x000fe20000000040 */
[----:B-1----:R-:W-:Y:S03]  /*5a60*/  @UP0 UIMAD.WIDE UR6, UR4, 0x4, UR6 ;  /* 0x00000004040608a5 */ /* 0x002fe6000f8e0206 */
[----:B------:R-:W1:Y:S03]  /*5a70*/  @!UP0 LDCU UR4, c[0x0][0x880] ;  /* 0x00011000ff0487ac */ /* 0x000e660008000800 */
[----:B------:R-:W-:Y:S01]  /*5a80*/  IMAD.U32 R2, RZ, RZ, UR6 ;  /* 0x00000006ff027e24 */ /* 0x000fe2000f8e00ff */
[----:B------:R-:W-:Y:S05]  /*5a90*/  MOV R3, UR7 ;  /* 0x0000000700037c02 */ /* 0x000fea0008000f00 */
[----:B-----5:R2:W5:Y:S02]  /*5aa0*/  @P3 LDG.E R35, desc[UR46][R2.64] ;  /* 0x0000002e02233981 */ /* 0x020564000c1e1900 */
[----:B-12---:R-:W-:Y:S02]  /*5ab0*/  @!P3 IMAD.U32 R35, RZ, RZ, UR4 ;  /* 0x00000004ff23be24 */ /* 0x006fe4000f8e00ff */
.L_x_92:
[----:B------:R-:W-:Y:S05]  /*5ac0*/  @!P4 BRA `(.L_x_93) ;  /* 0x000000000020c947 */ /* 0x000fea0003800000 */
[----:B------:R-:W-:Y:S04]  /*5ad0*/  ISETP.NE.U32.AND P3, PT, R56, RZ, PT ;  /* 0x000000ff3800720c */ /* 0x000fe80003f65070 */
[----:B------:R-:W-:Y:S11]  /*5ae0*/  ISETP.NE.AND.EX P3, PT, R57, RZ, PT, P3 ;  /* 0x000000ff3900720c */ /* 0x000ff60003f65330 */
[----:B------:R-:W-:Y:S02]  /*5af0*/  @!UPT UIADD3 URZ, UPT, UPT, URZ, URZ, URZ ;  /* 0x000000fffffff290 */ /* 0x000fe4000fffe0ff */
[----:B------:R-:W1:Y:S01]  /*5b00*/  @P3 LDC.64 R2, c[0x0][0x8a8] ;  /* 0x00022a00ff023b82 */ /* 0x000e620000000a00 */
[----:B------:R-:W-:Y:S04]  /*5b10*/  @P3 IMAD R0, R58, UR52, RZ ;  /* 0x000000343a003c24 */ /* 0x000fe8000f8e02ff */
[----:B-1----:R-:W-:Y:S05]  /*5b20*/  @P3 IMAD.WIDE R2, R0, 0x4, R2 ;  /* 0x0000000400023825 */ /* 0x002fea00078e0202 */
[----:B-----5:R1:W5:Y:S02]  /*5b30*/  @P3 LDG.E R33, desc[UR46][R2.64] ;  /* 0x0000002e02213981 */ /* 0x020364000c1e1900 */
[----:B-1----:R-:W2:Y:S02]  /*5b40*/  @!P3 LDC R33, c[0x0][0x8a0] ;  /* 0x00022800ff21bb82 */ /* 0x002ea40000000800 */
.L_x_93:
[----:B-----5:R-:W-:Y:S01]  /*5b50*/  FSETP.NEU.AND P3, PT, R35, RZ, PT ;  /* 0x000000ff2300720b */ /* 0x020fe20003f6d000 */
[----:B------:R-:W-:Y:S01]  /*5b60*/  BSSY B1, `(.L_x_94) ;  /* 0x0000039000017945 */ /* 0x000fe20003800000 */
[----:B------:R-:W-:Y:S01]  /*5b70*/  SEL R3, RZ, 0xffffffff, P2 ;  /* 0xffffffffff037807 */ /* 0x000fe20001000000 */
[----:B------:R-:W-:Y:S01]  /*5b80*/  IMAD.MOV.U32 R86, RZ, RZ, 0x1 ;  /* 0x00000001ff567424 */ /* 0x000fe200078e00ff */
[----:B------:R-:W-:Y:S01]  /*5b90*/  @P1 LOP3.LUT P2, RZ, R64, 0xff, RZ, 0xc0, !PT ;  /* 0x000000ff40ff1812 */ /* 0x000fe2000784c0ff */
[----:B------:R-:W-:Y:S01]  /*5ba0*/  IMAD R34, R31, 0x40, R32 ;  /* 0x000000401f227824 */ /* 0x000fe200078e0220 */
[----:B------:R-:W-:Y:S01]  /*5bb0*/  @P1 SEL R0, RZ, 0xffffffff, P3 ;  /* 0xffffffffff001807 */ /* 0x000fe20001800000 */
[----:B------:R-:W-:Y:S01]  /*5bc0*/  IMAD R82, R77, -0x10, R75 ;  /* 0xfffffff04d527824 */ /* 0x000fe200078e024b */
[----:B------:R-:W-:Y:S01]  /*5bd0*/  LOP3.LUT R73, R73, 0x1, RZ, 0x3c, !PT ;  /* 0x0000000149497812 */ /* 0x000fe200078e3cff */
[----:B------:R-:W-:Y:S01]  /*5be0*/  IMAD.MOV.U32 R85, RZ, RZ, RZ ;  /* 0x000000ffff557224 */ /* 0x000fe200078e00ff */
[----:B------:R-:W-:Y:S02]  /*5bf0*/  @P0 SEL R0, R3, R0, !P2 ;  /* 0x0000000003000207 */ /* 0x000fe40005000000 */
[----:B------:R-:W-:Y:S02]  /*5c00*/  CS2R R54, SRZ ;  /* 0x0000000000367805 */ /* 0x000fe4000001ff00 */
[----:B------:R-:W-:Y:S02]  /*5c10*/  LEA R84, R31, UR36, 0x3 ;  /* 0x000000241f547c11 */ /* 0x000fe4000f8e18ff */
[----:B------:R-:W-:Y:S02]  /*5c20*/  CS2R R52, SRZ ;  /* 0x0000000000347805 */ /* 0x000fe4000001ff00 */
[----:B------:R-:W-:Y:S02]  /*5c30*/  @P1 LOP3.LUT R0, R0, 0x1, RZ, 0xc0, !PT ;  /* 0x0000000100001812 */ /* 0x000fe400078ec0ff */
[----:B------:R-:W-:Y:S02]  /*5c40*/  CS2R R50, SRZ ;  /* 0x0000000000327805 */ /* 0x000fe4000001ff00 */
[----:B------:R-:W-:Y:S02]  /*5c50*/  PLOP3.LUT P2, PT, PT, PT, UP1, 0x80, 0x8 ;  /* 0x000000000008781c */ /* 0x000fe40003f4f018 */
[----:B------:R-:W-:Y:S02]  /*5c60*/  CS2R R48, SRZ ;  /* 0x0000000000307805 */ /* 0x000fe4000001ff00 */
[----:B------:R-:W-:Y:S02]  /*5c70*/  ISETP.NE.U32.OR P5, PT, R0, 0x1, !P1 ;  /* 0x000000010000780c */ /* 0x000fe40004fa5470 */
[----:B------:R-:W-:Y:S02]  /*5c80*/  CS2R R46, SRZ ;  /* 0x00000000002e7805 */ /* 0x000fe4000001ff00 */
[----:B------:R-:W-:Y:S02]  /*5c90*/  LOP3.LUT P4, R80, R64, 0xff, RZ, 0xc0, !PT ;  /* 0x000000ff40507812 */ /* 0x000fe4000788c0ff */
[----:B------:R-:W-:Y:S02]  /*5ca0*/  CS2R R44, SRZ ;  /* 0x00000000002c7805 */ /* 0x000fe4000001ff00 */
[----:B------:R-:W-:Y:S02]  /*5cb0*/  SEL R2, RZ, 0xffffffff, P3 ;  /* 0xffffffffff027807 */ /* 0x000fe40001800000 */
[----:B------:R-:W-:Y:S02]  /*5cc0*/  CS2R R42, SRZ ;  /* 0x00000000002a7805 */ /* 0x000fe4000001ff00 */
[----:B------:R-:W-:Y:S02]  /*5cd0*/  P2R R83, PR, RZ, 0x20 ;  /* 0x00000020ff537803 */ /* 0x000fe40000000000 */
[----:B------:R-:W-:Y:S02]  /*5ce0*/  CS2R R40, SRZ ;  /* 0x0000000000287805 */ /* 0x000fe4000001ff00 */
[----:B------:R-:W-:Y:S02]  /*5cf0*/  @P2 SEL R2, R3, R2, !P4 ;  /* 0x0000000203022207 */ /* 0x000fe40006000000 */
[----:B------:R-:W-:Y:S02]  /*5d00*/  @P5 SHF.L.U32 R0, R73, 0x1f, RZ ;  /* 0x0000001f49005819 */ /* 0x000fe400000006ff */
[----:B------:R-:W-:Y:S02]  /*5d10*/  LOP3.LUT R2, R2, 0x1, RZ, 0xc0, !PT ;  /* 0x0000000102027812 */ /* 0x000fe400078ec0ff */
[----:B------:R1:W3:Y:S02]  /*5d20*/  @P5 SYNCS.PHASECHK.TRANS64.TRYWAIT P1, [UR36+0x40], R0 ;  /* 0x00004000ff0055a7 */ /* 0x0002e40008021124 */
[----:B------:R-:W-:Y:S04]  /*5d30*/  ISETP.NE.U32.AND P2, PT, R2, 0x1, PT ;  /* 0x000000010200780c */ /* 0x000fe80003f45070 */
[----:B------:R-:W-:Y:S02]  /*5d40*/  P2R R87, PR, RZ, 0x4 ;  /* 0x00000004ff577803 */ /* 0x000fe40000000000 */
[----:B-1----:R-:W-:Y:S04]  /*5d50*/  SHF.L.U32 R0, R72, 0x1f, RZ ;  /* 0x0000001f48007819 */ /* 0x002fe800000006ff */
[----:B------:R1:W4:Y:S01]  /*5d60*/  SYNCS.PHASECHK.TRANS64.TRYWAIT P0, [R84+URZ+0xb0], R0 ;  /* 0x0000b000540075a7 */ /* 0x00032200080011ff */
[----:B---3--:R-:W-:Y:S01]  /*5d70*/  @P5 SEL R86, RZ, 0x1, !P1 ;  /* 0x00000001ff565807 */ /* 0x008fe20004800000 */
[----:B-1----:R-:W-:Y:S06]  /*5d80*/  @!P5 BRA `(.L_x_95) ;  /* 0x000000000058d947 */ /* 0x002fec0003800000 */
[----:B------:R-:W-:Y:S01]  /*5d90*/  IMAD.MOV.U32 R54, RZ, RZ, RZ ;  /* 0x000000ffff367224 */ /* 0x000fe200078e00ff */
[----:B------:R-:W-:Y:S01]  /*5da0*/  ISETP.NE.AND P1, PT, R86, RZ, PT ;  /* 0x000000ff5600720c */ /* 0x000fe20003f25270 */
[----:B------:R-:W-:Y:S01]  /*5db0*/  BSSY B0, `(.L_x_96) ;  /* 0x000000c000007945 */ /* 0x000fe20003800000 */
[----:B------:R-:W-:Y:S02]  /*5dc0*/  CS2R R42, SRZ ;  /* 0x00000000002a7805 */ /* 0x000fe4000001ff00 */
[----:B------:R-:W-:Y:S02]  /*5dd0*/  CS2R R40, SRZ ;  /* 0x0000000000287805 */ /* 0x000fe4000001ff00 */
[----:B------:R-:W-:Y:S02]  /*5de0*/  CS2R R46, SRZ ;  /* 0x00000000002e7805 */ /* 0x000fe4000001ff00 */
[----:B------:R-:W-:Y:S02]  /*5df0*/  CS2R R44, SRZ ;  /* 0x00000000002c7805 */ /* 0x000fe4000001ff00 */
[----:B------:R-:W-:Y:S02]  /*5e00*/  CS2R R50, SRZ ;  /* 0x0000000000327805 */ /* 0x000fe4000001ff00 */
[----:B------:R-:W-:Y:S02]  /*5e10*/  CS2R R48, SRZ ;  /* 0x0000000000307805 */ /* 0x000fe4000001ff00 */
[----:B------:R-:W-:Y:S01]  /*5e20*/  CS2R R52, SRZ ;  /* 0x0000000000347805 */ /* 0x000fe2000001ff00 */
[----:B------:R-:W-:Y:S06]  /*5e30*/  @P1 BRA `(.L_x_97) ;  /* 0x00000000000c1947 */ /* 0x000fec0003800000 */
[----:B------:R-:W-:Y:S04]  /*5e40*/  SHF.L.U32 R3, R73, 0x1f, RZ ;  /* 0x0000001f49037819 */ /* 0x000fe800000006ff */
[----:B------:R-:W1:Y:S02]  /*5e50*/  SYNCS.PHASECHK.TRANS64.TRYWAIT P1, [UR36+0x40], R3 ;  /* 0x00004003ff0075a7 */ /* 0x000e640008021124 */
[----:B-1----:R-:W-:Y:S05]  /*5e60*/  @!P1 BRA `(.L_x_98) ;  /* 0x0000002800649947 */ /* 0x002fea0003800000 */
.L_x_97:
[----:B------:R-:W-:Y:S05]  /*5e70*/  BSYNC B0 ;  /* 0x0000000000007941 */ /* 0x000fea0003800000 */
.L_x_96:
[----:B------:R-:W-:Y:S01]  /*5e80*/  ISETP.NE.AND P1, PT, R87, RZ, PT ;  /* 0x000000ff5700720c */ /* 0x000fe20003f25270 */
[----:B------:R-:W-:Y:S11]  /*5e90*/  HFMA2 R85, -RZ, RZ, 0, 5.9604644775390625e-08 ;  /* 0x00000001ff557431 */ /* 0x000ff600000001ff */
[----:B------:R-:W-:Y:S01]  /*5ea0*/  @!UPT UIADD3 URZ, UPT, UPT, URZ, URZ, URZ ;  /* 0x000000fffffff290 */ /* 0x000fe2000fffe0ff */
[----:B------:R3:W1:Y:S04]  /*5eb0*/  @P1 LDS.128 R40, [R76] ;  /* 0x000000004c281984 */ /* 0x0006680000000c00 */
[----:B------:R3:W1:Y:S04]  /*5ec0*/  @P1 LDS.128 R44, [R75+0x10] ;  /* 0x000010004b2c1984 */ /* 0x0006680000000c00 */
[----:B------:R3:W1:Y:S04]  /*5ed0*/  @P1 LDS.128 R48, [R74+0x20] ;  /* 0x000020004a301984 */ /* 0x0006680000000c00 */
[----:B------:R3:W1:Y:S02]  /*5ee0*/  @P1 LDS.128 R52, [R82+0x30] ;  /* 0x0000300052341984 */ /* 0x0006640000000c00 */
.L_x_95:
[----:B------:R-:W-:Y:S05]  /*5ef0*/  BSYNC B1 ;  /* 0x0000000000017941 */ /* 0x000fea0003800000 */
.L_x_94:
[----:B-1----:R-:W-:Y:S04]  /*5f00*/  SHF.R.U32.HI R2, RZ, 0x15, R34 ;  /* 0x00000015ff027819 */ /* 0x002fe80000011622 */
[----:B------:R-:W-:Y:S01]  /*5f10*/  LOP3.LUT P1, RZ, R2, 0x3, R68, 0x48, !PT ;  /* 0x0000000302ff7812 */ /* 0x000fe20007824844 */
[----:B------:R-:W-:Y:S01]  /*5f20*/  @!UPT UIADD3 URZ, UPT, UPT, URZ, URZ, URZ ;  /* 0x000000fffffff290 */ /* 0x000fe2000fffe0ff */
[----:B----4-:R-:W-:Y:S11]  /*5f30*/  @P0 BRA `(.L_x_99) ;  /* 0x0000000000080947 */ /* 0x010ff60003800000 */
[----:B------:R-:W1:Y:S02]  /*5f40*/  SYNCS.PHASECHK.TRANS64.TRYWAIT P0, [R84+URZ+0xb0], R0 ;  /* 0x0000b000540075a7 */ /* 0x000e6400080011ff */
[----:B-1----:R-:W-:Y:S05]  /*5f50*/  @!P0 BRA `(.L_x_100) ;  /* 0x0000002800408947 */ /* 0x002fea0003800000 */
.L_x_99:
[----:B------:R-:W-:Y:S05]  /*5f60*/  @!P1 BRA `(.L_x_101) ;  /* 0x0000000000409947 */ /* 0x000fea0003800000 */
[----:B------:R-:W4:Y:S01]  /*5f70*/  LDCU.64 UR8, c[0x4][0x70] ;  /* 0x01000e00ff0877ac */ /* 0x000f220008000a00 */
[----:B------:R-:W-:Y:S01]  /*5f80*/  MOV R3, 0x0 ;  /* 0x0000000000037802 */ /* 0x000fe20000000f00 */
[----:B------:R-:W-:Y:S02]  /*5f90*/  HFMA2 R12, -RZ, RZ, 0, 5.9604644775390625e-08 ;  /* 0x00000001ff0c7431 */ /* 0x000fe400000001ff */
[----:B------:R-:W-:Y:S02]  /*5fa0*/  IMAD.MOV.U32 R8, RZ, RZ, 0x192 ;  /* 0x00000192ff087424 */ /* 0x000fe400078e00ff */
[----:B------:R-:W-:Y:S01]  /*5fb0*/  IMAD.MOV.U32 R13, RZ, RZ, RZ ;  /* 0x000000ffff0d7224 */ /* 0x000fe200078e00ff */
[----:B------:R-:W5:Y:S01]  /*5fc0*/  LDCU.64 UR6, c[0x4][0x78] ;  /* 0x01000f00ff0677ac */ /* 0x000f620008000a00 */
[----:B------:R-:W1:Y:S01]  /*5fd0*/  LDC.64 R2, c[0x4][R3] ;  /* 0x0100000003027b82 */ /* 0x000e620000000a00 */
[----:B------:R-:W2:Y:S01]  /*5fe0*/  LDCU.64 UR4, c[0x4][0x10] ;  /* 0x01000200ff0477ac */ /* 0x000ea20008000a00 */
[----:B----4-:R-:W-:Y:S01]  /*5ff0*/  MOV R5, UR9 ;  /* 0x0000000900057c02 */ /* 0x010fe20008000f00 */
[----:B------:R-:W-:Y:S01]  /*6000*/  IMAD.U32 R4, RZ, RZ, UR8 ;  /* 0x00000008ff047e24 */ /* 0x000fe2000f8e00ff */
[----:B-----5:R-:W-:Y:S01]  /*6010*/  MOV R7, UR7 ;  /* 0x0000000700077c02 */ /* 0x020fe20008000f00 */
[----:B------:R-:W-:Y:S01]  /*6020*/  IMAD.U32 R6, RZ, RZ, UR6 ;  /* 0x00000006ff067e24 */ /* 0x000fe2000f8e00ff */
[----:B--2---:R-:W-:Y:S01]  /*6030*/  MOV R11, UR5 ;  /* 0x00000005000b7c02 */ /* 0x004fe20008000f00 */
[----:B------:R-:W-:Y:S02]  /*6040*/  IMAD.U32 R10, RZ, RZ, UR4 ;  /* 0x00000004ff0a7e24 */ /* 0x000fe4000f8e00ff */
[----:B------:R-:W-:Y:S07]  /*6050*/  LEPC R20, `(.L_x_101) ;  /* 0x000000001014794e */ /* 0x000fee0000000000 */
[----:B-1-3--:R-:W-:Y:S05]  /*6060*/  CALL.ABS.NOINC R2 ;  /* 0x0000000002007343 */ /* 0x00afea0003c00000 */
.L_x_101:
[----:B------:R-:W-:Y:S05]  /*6070*/  WARPSYNC.ALL ;  /* 0x0000000000007948 */ /* 0x000fea0003800000 */
[----:B------:R-:W-:Y:S01]  /*6080*/  R2UR UR4, R34 ;  /* 0x00000000220472ca */ /* 0x000fe200000e0000 */
[----:B------:R-:W-:Y:S01]  /*6090*/  BSSY.RECONVERGENT B0, `(.L_x_102) ;  /* 0x0000039000007945 */ /* 0x000fe20003800200 */
[----:B------:R-:W-:Y:S11]  /*60a0*/  ISETP.NE.AND P0, PT, R78, RZ, PT ;  /* 0x000000ff4e00720c */ /* 0x000ff60003f05270 */
[----:B------:R-:W1:Y:S02]  /*60b0*/  LDTM.x16 R4, tmem[UR4] ;  /* 0x00000004000479ee */ /* 0x000e640008240000 */
[C---:B-12---:R-:W-:Y:S01]  /*60c0*/  FMUL R0, R33.reuse, R4 ;  /* 0x0000000421007220 */ /* 0x046fe20000400000 */
[C---:B------:R-:W-:Y:S01]  /*60d0*/  FMUL R2, R33.reuse, R5 ;  /* 0x0000000521027220 */ /* 0x040fe20000400000 */
[C---:B------:R-:W-:Y:S01]  /*60e0*/  FMUL R3, R33.reuse, R6 ;  /* 0x0000000621037220 */ /* 0x040fe20000400000 */
[----:B------:R-:W-:Y:S01]  /*60f0*/  FMUL R7, R33, R7 ;  /* 0x0000000721077220 */ /* 0x000fe20000400000 */
[----:B------:R-:W-:Y:S01]  /*6100*/  FFMA R36, R35, R40, R0 ;  /* 0x0000002823247223 */ /* 0x000fe20000000000 */
        /* <DEDUP_REMOVED lines=10> */
[----:B------:R1:W-:Y:S01]  /*61b0*/  STS.128 [R76], R36 ;  /* 0x000000244c007388 */ /* 0x0003e20000000c00 */
        /* <DEDUP_REMOVED lines=8> */
[----:B------:R1:W-:Y:S01]  /*6240*/  STS.128 [R75+0x10], R4 ;  /* 0x000010044b007388 */ /* 0x0003e20000000c00 */
[----:B------:R-:W-:Y:S01]  /*6250*/  FMUL R13, R33, R17 ;  /* 0x00000011210d7220 */ /* 0x000fe20000400000 */
[----:B------:R-:W-:Y:S01]  /*6260*/  FFMA R10, R35, R50, R10 ;  /* 0x00000032230a7223 */ /* 0x000fe2000000000a */
[----:B------:R-:W-:Y:S01]  /*6270*/  FMUL R14, R33, R18 ;  /* 0x00000012210e7220 */ /* 0x000fe20000400000 */
[----:B------:R-:W-:Y:S01]  /*6280*/  FFMA R11, R35, R51, R15 ;  /* 0x00000033230b7223 */ /* 0x000fe2000000000f */
[----:B------:R-:W-:Y:S01]  /*6290*/  FMUL R19, R33, R19 ;  /* 0x0000001321137220 */ /* 0x000fe20000400000 */
[C---:B------:R-:W-:Y:S01]  /*62a0*/  FFMA R12, R35.reuse, R52, R12 ;  /* 0x00000034230c7223 */ /* 0x040fe2000000000c */
[C---:B------:R-:W-:Y:S01]  /*62b0*/  FFMA R13, R35.reuse, R53, R13 ;  /* 0x00000035230d7223 */ /* 0x040fe2000000000d */
[C---:B------:R-:W-:Y:S01]  /*62c0*/  FFMA R14, R35.reuse, R54, R14 ;  /* 0x00000036230e7223 */ /* 0x040fe2000000000e */
[----:B------:R1:W-:Y:S01]  /*62d0*/  STS.128 [R74+0x20], R8 ;  /* 0x000020084a007388 */ /* 0x0003e20000000c00 */
[----:B------:R-:W-:Y:S05]  /*62e0*/  FFMA R15, R35, R55, R19 ;  /* 0x00000037230f7223 */ /* 0x000fea0000000013 */
[----:B------:R1:W-:Y:S01]  /*62f0*/  STS.128 [R82+0x30], R12 ;  /* 0x0000300c52007388 */ /* 0x0003e20000000c00 */
[----:B------:R-:W-:Y:S01]  /*6300*/  @!PT LDS RZ, [RZ] ;  /* 0x00000000fffff984 */ /* 0x000fe20000000800 */
[----:B------:R-:W-:Y:S01]  /*6310*/  @!PT LDS RZ, [RZ] ;  /* 0x00000000fffff984 */ /* 0x000fe20000000800 */
[----:B------:R-:W-:Y:S01]  /*6320*/  @!PT LDS RZ, [RZ] ;  /* 0x00000000fffff984 */ /* 0x000fe20000000800 */
[----:B------:R-:W-:Y:S01]  /*6330*/  @!PT LDS RZ, [RZ] ;  /* 0x00000000fffff984 */ /* 0x000fe20000000800 */
[----:B------:R2:W-:Y:S06]  /*6340*/  MEMBAR.ALL.CTA ;  /* 0x0000000000007992 */ /* 0x0005ec0000008000 */
[----:B--2---:R-:W2:Y:S02]  /*6350*/  FENCE.VIEW.ASYNC.S ;  /* 0x00000000000073c6 */ /* 0x004ea40000000000 */
[----:B--2---:R-:W-:Y:S06]  /*6360*/  BAR.SYNC.DEFER_BLOCKING 0x1, 0x80 ;  /* 0x0042000000007b1d */ /* 0x004fec0000010000 */
[----:B------:R-:W-:Y:S05]  /*6370*/  @P0 BRA `(.L_x_103) ;  /* 0x0000000000280947 */ /* 0x000fea0003800000 */
[----:B------:R-:W-:Y:S02]  /*6380*/  UIADD3 UR4, UPT, UPT, UR36, 0x200, URZ ;  /* 0x0000020024047890 */ /* 0x000fe4000fffe0ff */
[----:B------:R-:W-:Y:S01]  /*6390*/  UIADD3 UR6, UP0, UPT, UR54, 0x680, URZ ;  /* 0x0000068036067890 */ /* 0x000fe2000ff1e0ff */
[----:B------:R-:W-:Y:S03]  /*63a0*/  UMOV UR43, UR52 ;  /* 0x00000034002b7c82 */ /* 0x000fe60008000000 */
[----:B------:R-:W-:Y:S01]  /*63b0*/  MOV R69, UR4 ;  /* 0x0000000400457c02 */ /* 0x000fe20008000f00 */
[----:B------:R-:W-:Y:S03]  /*63c0*/  UIADD3.X UR7, UPT, UPT, URZ, UR55, URZ, UP0, !UPT ;  /* 0x00000037ff077290 */ /* 0x000fe600087fe4ff */
[----:B------:R-:W-:Y:S11]  /*63d0*/  R2UR UR40, R69 ;  /* 0x00000000452872ca */ /* 0x000ff600000e0000 */
[----:B------:R-:W-:Y:S02]  /*63e0*/  @!UPT UIADD3 URZ, UPT, UPT, URZ, URZ, URZ ;  /* 0x000000fffffff290 */ /* 0x000fe4000fffe0ff */
[----:B------:R2:W-:Y:S01]  /*63f0*/  UTMASTG.3D [UR40], [UR6] ;  /* 0x00000028060073b5 */ /* 0x0005e20008010000 */
[----:B------:R0:W-:Y:S01]  /*6400*/  UTMACMDFLUSH ;  /* 0x00000000000079b7 */ /* 0x0001e20000000000 */
[----:B--2---:R-:W-:Y:S04]  /*6410*/  DEPBAR.LE SB0, 0x1 ;  /* 0x000080400000791a */ /* 0x004fe80000000000 */
.L_x_103:
[----:B------:R-:W-:Y:S05]  /*6420*/  BSYNC.RECONVERGENT B0 ;  /* 0x0000000000007941 */ /* 0x000fea0003800200 */
.L_x_102:
[----:B------:R-:W-:Y:S01]  /*6430*/  BAR.SYNC.DEFER_BLOCKING 0x1, 0x80 ;  /* 0x0042000000007b1d */ /* 0x000fe20000010000 */
[----:B------:R-:W-:Y:S01]  /*6440*/  ISETP.NE.AND P1, PT, R83, RZ, PT ;  /* 0x000000ff5300720c */ /* 0x000fe20003f25270 */
[----:B------:R-:W-:Y:S01]  /*6450*/  UISETP.NE.AND UP0, UPT, UR48, URZ, UPT ;  /* 0x000000ff3000728c */ /* 0x000fe2000bf05270 */
[----:B------:R-:W-:Y:S11]  /*6460*/  LEA R2, R85, UR36, 0x3 ;  /* 0x0000002455027c11 */ /* 0x000ff6000f8e18ff */
[----:B------:R-:W-:Y:S01]  /*6470*/  @P1 SHF.L.U32 R3, R73, 0x1f, RZ ;  /* 0x0000001f49031819 */ /* 0x000fe200000006ff */
[----:B------:R-:W-:Y:S06]  /*6480*/  BRA.U !UP0, `(.L_x_104) ;  /* 0x0000000108247547 */ /* 0x000fec000b800000 */
[----:B-1----:R-:W-:Y:S01]  /*6490*/  IMAD.U32 R4, RZ, RZ, UR50 ;  /* 0x00000032ff047e24 */ /* 0x002fe2000f8e00ff */
[----:B------:R-:W-:Y:S01]  /*64a0*/  MOV R0, UR37 ;  /* 0x0000002500007c02 */ /* 0x000fe20008000f00 */
[----:B------:R-:W-:Y:S03]  /*64b0*/  UIADD3 UR50, UPT, UPT, UR50, 0x1, URZ ;  /* 0x0000000132327890 */ /* 0x000fe6000fffe0ff */
[----:B------:R-:W-:Y:S01]  /*64c0*/  @P1 LEA R4, R4, UR36, 0x3 ;  /* 0x0000002404041c11 */ /* 0x000fe2000f8e18ff */
[----:B------:R-:W-:Y:S04]  /*64d0*/  UISETP.NE.AND UP0, UPT, UR50, 0x4, UPT ;  /* 0x000000043200788c */ /* 0x000fe8000bf05270 */
[----:B------:R-:W-:Y:S01]  /*64e0*/  @P1 VIADD R4, R4, 0x60 ;  /* 0x0000006004041836 */ /* 0x000fe20000000000 */
[----:B------:R-:W-:Y:S04]  /*64f0*/  USEL UR50, UR50, URZ, UP0 ;  /* 0x000000ff32327287 */ /* 0x000fe80008000000 */
[----:B------:R-:W-:Y:S04]  /*6500*/  @P1 PRMT R0, R0, 0x654, R4 ;  /* 0x0000065400001816 */ /* 0x000fe80000000004 */
[----:B------:R2:W-:Y:S04]  /*6510*/  @P1 SYNCS.ARRIVE.TRANS64.RED.A1T0 RZ, [R0+URZ], RZ ;  /* 0x000000ff00ff19a7 */ /* 0x0005e800081004ff */
.L_x_104:
[----:B------:R-:W4:Y:S01]  /*6520*/  @P1 SYNCS.PHASECHK.TRANS64.TRYWAIT P0, [R2+URZ+0x40], R3 ;  /* 0x00004003020015a7 */ /* 0x000f2200080011ff */
[----:B------:R-:W-:Y:S01]  /*6530*/  BSSY B1, `(.L_x_105) ;  /* 0x0000016000017945 */ /* 0x000fe20003800000 */
[----:B----4-:R-:W-:Y:S03]  /*6540*/  @P1 SEL R86, RZ, 0x1, !P0 ;  /* 0x00000001ff561807 */ /* 0x010fe60004000000 */
[----:B------:R-:W-:Y:S05]  /*6550*/  @!P1 BRA `(.L_x_106) ;  /* 0x00000000004c9947 */ /* 0x000fea0003800000 */
[----:B------:R-:W-:Y:S01]  /*6560*/  ISETP.NE.AND P0, PT, R86, RZ, PT ;  /* 0x000000ff5600720c */ /* 0x000fe20003f05270 */
[----:B------:R-:W-:Y:S01]  /*6570*/  BSSY B0, `(.L_x_107) ;  /* 0x000000b000007945 */ /* 0x000fe20003800000 */
[----:B------:R-:W-:Y:S11]  /*6580*/  ISETP.NE.AND P1, PT, R87, RZ, PT ;  /* 0x000000ff5700720c */ /* 0x000ff60003f25270 */
[----:B------:R-:W-:Y:S02]  /*6590*/  @!UPT UIADD3 URZ, UPT, UPT, URZ, URZ, URZ ;  /* 0x000000fffffff290 */ /* 0x000fe4000fffe0ff */
[C---:B-1----:R-:W-:Y:S01]  /*65a0*/  @P1 IMAD R6, R85.reuse, 0x2000, R76 ;  /* 0x0000200055061824 */ /* 0x042fe200078e024c */
[C---:B------:R-:W-:Y:S01]  /*65b0*/  @P1 LEA R4, R85.reuse, R74, 0xd ;  /* 0x0000004a55041211 */ /* 0x040fe200078e68ff */
[C---:B------:R-:W-:Y:S02]  /*65c0*/  @P1 IMAD R5, R85.reuse, 0x2000, R75 ;  /* 0x0000200055051824 */ /* 0x040fe400078e024b */
[----:B------:R-:W-:Y:S01]  /*65d0*/  @P1 IMAD R3, R85, 0x2000, R82 ;  /* 0x0000200055031824 */ /* 0x000fe200078e0252 */
[----:B------:R-:W-:Y:S06]  /*65e0*/  @P0 BRA `(.L_x_108) ;  /* 0x00000000000c0947 */ /* 0x000fec0003800000 */
[----:B--2---:R-:W-:Y:S04]  /*65f0*/  SHF.L.U32 R0, R73, 0x1f, RZ ;  /* 0x0000001f49007819 */ /* 0x004fe800000006ff */
[----:B------:R-:W1:Y:S02]  /*6600*/  SYNCS.PHASECHK.TRANS64.TRYWAIT P0, [R2+URZ+0x40], R0 ;  /* 0x00004000020075a7 */ /* 0x000e6400080011ff */
[----:B-1----:R-:W-:Y:S05]  /*6610*/  @!P0 BRA `(.L_x_109) ;  /* 0x0000002000a48947 */ /* 0x002fea0003800000 */
.L_x_108:
[----:B------:R-:W-:Y:S05]  /*6620*/  BSYNC B0 ;  /* 0x0000000000007941 */ /* 0x000fea0003800000 */
.L_x_107:
[----:B------:R-:W-:Y:S02]  /*6630*/  ISETP.NE.AND P0, PT, R87, RZ, PT ;  /* 0x000000ff5700720c */ /* 0x000fe40003f05270 */
[----:B------:R-:W-:Y:S11]  /*6640*/  IADD3 R85, PT, PT, R85, 0x1, RZ ;  /* 0x0000000155557810 */ /* 0x000ff60007ffe0ff */
[----:B------:R4:W1:Y:S04]  /*6650*/  @P0 LDS.128 R40, [R6] ;  /* 0x0000000006280984 */ /* 0x0008680000000c00 */
[----:B------:R4:W1:Y:S04]  /*6660*/  @P0 LDS.128 R44, [R5+0x10] ;  /* 0x00001000052c0984 */ /* 0x0008680000000c00 */
[----:B------:R4:W1:Y:S04]  /*6670*/  @P0 LDS.128 R48, [R4+0x20] ;  /* 0x0000200004300984 */ /* 0x0008680000000c00 */
[----:B------:R4:W1:Y:S02]  /*6680*/  @P0 LDS.128 R52, [R3+0x30] ;  /* 0x0000300003340984 */ /* 0x0008640000000c00 */
.L_x_106:
[----:B------:R-:W-:Y:S05]  /*6690*/  BSYNC B1 ;  /* 0x0000000000017941 */ /* 0x000fea0003800000 */
.L_x_105:
[----:B-12---:R-:W-:Y:S05]  /*66a0*/  VIADD R0, R34, 0x10 ;  /* 0x0000001022007836 */ /* 0x006fea0000000000 */
[----:B------:R-:W-:Y:S04]  /*66b0*/  SHF.R.U32.HI R0, RZ, 0x15, R0 ;  /* 0x00000015ff007819 */ /* 0x000fe80000011600 */
[----:B------:R-:W-:Y:S11]  /*66c0*/  LOP3.LUT P0, RZ, R0, 0x3, R68, 0x48, !PT ;  /* 0x0000000300ff7812 */ /* 0x000ff60007804844 */
[----:B------:R-:W-:Y:S02]  /*66d0*/  @!UPT UIADD3 URZ, UPT, UPT, URZ, URZ, URZ ;  /* 0x000000fffffff290 */ /* 0x000fe4000fffe0ff */
[----:B------:R-:W-:Y:S05]  /*66e0*/  @!P0 BRA `(.L_x_110) ;  /* 0x0000000000408947 */ /* 0x000fea0003800000 */
[----:B------:R-:W1:Y:S01]  /*66f0*/  LDCU.64 UR8, c[0x4][0x70] ;  /* 0x01000e00ff0877ac */ /* 0x000e620008000a00 */
[----:B----4-:R-:W-:Y:S01]  /*6700*/  MOV R3, 0x0 ;  /* 0x0000000000037802 */ /* 0x010fe20000000f00 */
[----:B------:R-:W-:Y:S02]  /*6710*/  HFMA2 R12, -RZ, RZ, 0, 5.9604644775390625e-08 ;  /* 0x00000001ff0c7431 */ /* 0x000fe400000001ff */
[----:B------:R-:W-:Y:S02]  /*6720*/  IMAD.MOV.U32 R8, RZ, RZ, 0x192 ;  /* 0x00000192ff087424 */ /* 0x000fe400078e00ff */
[----:B------:R-:W-:Y:S01]  /*6730*/  IMAD.MOV.U32 R13, RZ, RZ, RZ ;  /* 0x000000ffff0d7224 */ /* 0x000fe200078e00ff */
[----:B------:R-:W2:Y:S01]  /*6740*/  LDCU.64 UR6, c[0x4][0x78] ;  /* 0x01000f00ff0677ac */ /* 0x000ea20008000a00 */
[----:B------:R-:W4:Y:S01]  /*6750*/  LDC.64 R2, c[0x4][R3] ;  /* 0x0100000003027b82 */ /* 0x000f220000000a00 */
[----:B------:R-:W5:Y:S01]  /*6760*/  LDCU.64 UR4, c[0x4][0x10] ;  /* 0x01000200ff0477ac */ /* 0x000f620008000a00 */
[----:B-1----:R-:W-:Y:S01]  /*6770*/  MOV R5, UR9 ;  /* 0x0000000900057c02 */ /* 0x002fe20008000f00 */
[----:B------:R-:W-:Y:S01]  /*6780*/  IMAD.U32 R4, RZ, RZ, UR8 ;  /* 0x00000008ff047e24 */ /* 0x000fe2000f8e00ff */
[----:B--2---:R-:W-:Y:S01]  /*6790*/  MOV R7, UR7 ;  /* 0x0000000700077c02 */ /* 0x004fe20008000f00 */
[----:B------:R-:W-:Y:S01]  /*67a0*/  IMAD.U32 R6, RZ, RZ, UR6 ;  /* 0x00000006ff067e24 */ /* 0x000fe2000f8e00ff */
[----:B-----5:R-:W-:Y:S01]  /*67b0*/  MOV R11, UR5 ;  /* 0x00000005000b7c02 */ /* 0x020fe20008000f00 */
[----:B------:R-:W-:Y:S02]  /*67c0*/  IMAD.U32 R10, RZ, RZ, UR4 ;  /* 0x00000004ff0a7e24 */ /* 0x000fe4000f8e00ff */
[----:B------:R-:W-:Y:S07]  /*67d0*/  LEPC R20, `(.L_x_110) ;  /* 0x000000001014794e */ /* 0x000fee0000000000 */
[----:B---34-:R-:W-:Y:S05]  /*67e0*/  CALL.ABS.NOINC R2 ;  /* 0x0000000002007343 */ /* 0x018fea0003c00000 */
.L_x_110:
[----:B------:R-:W-:Y:S05]  /*67f0*/  WARPSYNC.ALL ;  /* 0x0000000000007948 */ /* 0x000fea0003800000 */
[----:B------:R-:W-:Y:S01]  /*6800*/  R2UR UR4, R34 ;  /* 0x00000000220472ca */ /* 0x000fe200000e0000 */
[----:B------:R-:W-:Y:S01]  /*6810*/  BSSY.RECONVERGENT B0, `(.L_x_111) ;  /* 0x0000040000007945 */ /* 0x000fe20003800200 */
[----:B------:R-:W-:Y:S02]  /*6820*/  ISETP.NE.AND P6, PT, R83, RZ, PT ;  /* 0x000000ff5300720c */ /* 0x000fe40003fc5270 */
[----:B------:R-:W-:Y:S02]  /*6830*/  ISETP.NE.AND P0, PT, R78, RZ, PT ;  /* 0x000000ff4e00720c */ /* 0x000fe40003f05270 */
[----:B------:R-:W-:Y:S07]  /*6840*/  MOV R20, UR50 ;  /* 0x0000003200147c02 */ /* 0x000fee0008000f00 */
[----:B----4-:R-:W1:Y:S02]  /*6850*/  LDTM.x16 R4, tmem[UR4+0x10] ;  /* 0x00001004000479ee */ /* 0x010e640008240000 */
[----:B------:R-:W-:Y:S01]  /*6860*/  @P6 LEA R20, R20, UR36, 0x3 ;  /* 0x0000002414146c11 */ /* 0x000fe2000f8e18ff */
[C---:B-1----:R-:W-:Y:S01]  /*6870*/  FMUL R0, R33.reuse, R4 ;  /* 0x0000000421007220 */ /* 0x042fe20000400000 */
        /* <DEDUP_REMOVED lines=33> */
[----:B------:R-:W-:Y:S01]  /*6a90*/  FFMA R15, R35, R55, R19 ;  /* 0x00000037230f7223 */ /* 0x000fe20000000013 */
[----:B------:R-:W-:Y:S02]  /*6aa0*/  MOV R16, UR37 ;  /* 0x0000002500107c02 */ /* 0x000fe40008000f00 */
[----:B------:R-:W-:Y:S02]  /*6ab0*/  @P6 IADD3 R17, PT, PT, R20, 0x60, RZ ;  /* 0x0000006014116810 */ /* 0x000fe40007ffe0ff */
[----:B------:R1:W-:Y:S01]  /*6ac0*/  STS.128 [R82+0x2030], R12 ;  /* 0x0020300c52007388 */ /* 0x0003e20000000c00 */
[----:B------:R-:W-:Y:S02]  /*6ad0*/  LEA R0, R85, UR36, 0x3 ;  /* 0x0000002455007c11 */ /* 0x000fe4000f8e18ff */
[----:B------:R-:W-:Y:S01]  /*6ae0*/  @P6 PRMT R16, R16, 0x654, R17 ;  /* 0x0000065410106816 */ /* 0x000fe20000000011 */
[----:B------:R-:W-:Y:S01]  /*6af0*/  @!PT LDS RZ, [RZ] ;  /* 0x00000000fffff984 */ /* 0x000fe20000000800 */
[----:B------:R-:W-:Y:S01]  /*6b00*/  @!PT LDS RZ, [RZ] ;  /* 0x00000000fffff984 */ /* 0x000fe20000000800 */
[----:B------:R-:W-:Y:S01]  /*6b10*/  @!PT LDS RZ, [RZ] ;  /* 0x00000000fffff984 */ /* 0x000fe20000000800 */
[----:B------:R-:W-:Y:S01]  /*6b20*/  @!PT LDS RZ, [RZ] ;  /* 0x00000000fffff984 */ /* 0x000fe20000000800 */
[----:B------:R2:W-:Y:S06]  /*6b30*/  MEMBAR.ALL.CTA ;  /* 0x0000000000007992 */ /* 0x0005ec0000008000 */
[----:B--2---:R-:W2:Y:S01]  /*6b40*/  FENCE.VIEW.ASYNC.S ;  /* 0x00000000000073c6 */ /* 0x004ea20000000000 */
[----:B------:R-:W-:Y:S01]  /*6b50*/  @P6 SHF.L.U32 R2, R73, 0x1f, RZ ;  /* 0x0000001f49026819 */ /* 0x000fe200000006ff */
[----:B--2---:R-:W-:Y:S06]  /*6b60*/  BAR.SYNC.DEFER_BLOCKING 0x1, 0x80 ;  /* 0x0042000000007b1d */ /* 0x004fec0000010000 */
[----:B------:R-:W-:Y:S05]  /*6b70*/  @P0 BRA `(.L_x_112) ;  /* 0x0000000000240947 */ /* 0x000fea0003800000 */
[----:B------:R-:W-:Y:S02]  /*6b80*/  UIADD3 UR8, UP0, UPT, UR54, 0x680, URZ ;  /* 0x0000068036087890 */ /* 0x000fe4000ff1e0ff */
[----:B------:R-:W-:Y:S02]  /*6b90*/  UIADD3 UR5, UPT, UPT, UR41, 0x10, URZ ;  /* 0x0000001029057890 */ /* 0x000fe4000fffe0ff */
[----:B------:R-:W-:Y:S02]  /*6ba0*/  UIADD3 UR4, UPT, UPT, UR36, 0x2200, URZ ;  /* 0x0000220024047890 */ /* 0x000fe4000fffe0ff */
[----:B------:R-:W-:Y:S01]  /*6bb0*/  UIADD3.X UR9, UPT, UPT, URZ, UR55, URZ, UP0, !UPT ;  /* 0x00000037ff097290 */ /* 0x000fe200087fe4ff */
[----:B------:R-:W-:Y:S01]  /*6bc0*/  UMOV UR6, UR42 ;  /* 0x0000002a00067c82 */ /* 0x000fe20008000000 */
[----:B------:R-:W-:Y:S07]  /*6bd0*/  UMOV UR7, UR52 ;  /* 0x0000003400077c82 */ /* 0x000fee0008000000 */
[----:B------:R2:W-:Y:S01]  /*6be0*/  UTMASTG.3D [UR4], [UR8] ;  /* 0x00000004080073b5 */ /* 0x0005e20008010000 */
[----:B------:R0:W-:Y:S01]  /*6bf0*/  UTMACMDFLUSH ;  /* 0x00000000000079b7 */ /* 0x0001e20000000000 */
[----:B--2---:R-:W-:Y:S04]  /*6c00*/  DEPBAR.LE SB0, 0x1 ;  /* 0x000080400000791a */ /* 0x004fe80000000000 */
.L_x_112:
[----:B------:R-:W-:Y:S05]  /*6c10*/  BSYNC.RECONVERGENT B0 ;  /* 0x0000000000007941 */ /* 0x000fea0003800200 */
.L_x_111:
[----:B------:R-:W-:Y:S01]  /*6c20*/  BAR.SYNC.DEFER_BLOCKING 0x1, 0x80 ;  /* 0x0042000000007b1d */ /* 0x000fe20000010000 */
[----:B------:R-:W-:Y:S04]  /*6c30*/  UIADD3 UR40, UPT, UPT, UR50, 0x1, URZ ;  /* 0x0000000132287890 */ /* 0x000fe8000fffe0ff */
[----:B------:R-:W-:Y:S04]  /*6c40*/  UISETP.NE.AND UP0, UPT, UR40, 0x4, UPT ;  /* 0x000000042800788c */ /* 0x000fe8000bf05270 */
[----:B------:R-:W-:Y:S01]  /*6c50*/  USEL UR40, UR40, URZ, UP0 ;  /* 0x000000ff28287287 */ /* 0x000fe20008000000 */
[----:B------:R2:W-:Y:S01]  /*6c60*/  @P6 SYNCS.ARRIVE.TRANS64.RED.A1T0 RZ, [R16+URZ], RZ ;  /* 0x000000ff10ff69a7 */ /* 0x0005e200081004ff */
[----:B------:R-:W-:Y:S01]  /*6c70*/  BSSY B1, `(.L_x_113) ;  /* 0x0000017000017945 */ /* 0x000fe20003800000 */
[----:B------:R-:W4:Y:S02]  /*6c80*/  @P6 SYNCS.PHASECHK.TRANS64.TRYWAIT P0, [R0+URZ+0x40], R2 ;  /* 0x00004002000065a7 */ /* 0x000f2400080011ff */
[----:B----4-:R-:W-:Y:S01]  /*6c90*/  @P6 SEL R86, RZ, 0x1, !P0 ;  /* 0x00000001ff566807 */ /* 0x010fe20004000000 */
[----:B--2---:R-:W-:Y:S06]  /*6ca0*/  @!P6 BRA `(.L_x_114) ;  /* 0x00000000004ce947 */ /* 0x004fec0003800000 */
        /* <DEDUP_REMOVED lines=9> */
[----:B------:R-:W-:Y:S04]  /*6d40*/  SHF.L.U32 R6, R73, 0x1f, RZ ;  /* 0x0000001f49067819 */ /* 0x000fe800000006ff */
[----:B------:R-:W1:Y:S02]  /*6d50*/  SYNCS.PHASECHK.TRANS64.TRYWAIT P0, [R0+URZ+0x40], R6 ;  /* 0x00004006000075a7 */ /* 0x000e6400080011ff */
[----:B-1----:R-:W-:Y:S05]  /*6d60*/  @!P0 BRA `(.L_x_117) ;  /* 0x0000001800e48947 */ /* 0x002fea0003800000 */
.L_x_116:
[----:B------:R-:W-:Y:S05]  /*6d70*/  BSYNC B0 ;  /* 0x0000000000007941 */ /* 0x000fea0003800000 */
.L_x_115:
[----:B------:R-:W-:Y:S02]  /*6d80*/  ISETP.NE.AND P0, PT, R87, RZ, PT ;  /* 0x000000ff5700720c */ /* 0x000fe40003f05270 */
[----:B------:R-:W-:Y:S11]  /*6d90*/  IADD3 R85, PT, PT, R85, 0x1, RZ ;  /* 0x0000000155557810 */ /* 0x000ff60007ffe0ff */
[----:B------:R2:W4:Y:S04]  /*6da0*/  @P0 LDS.128 R40, [R5] ;  /* 0x0000000005280984 */ /* 0x0005280000000c00 */
[----:B------:R2:W1:Y:S04]  /*6db0*/  @P0 LDS.128 R44, [R4+0x10] ;  /* 0x00001000042c0984 */ /* 0x0004680000000c00 */
[----:B------:R2:W1:Y:S04]  /*6dc0*/  @P0 LDS.128 R48, [R3+0x20] ;  /* 0x0000200003300984 */ /* 0x0004680000000c00 */
[----:B------:R2:W1:Y:S02]  /*6dd0*/  @P0 LDS.128 R52, [R2+0x30] ;  /* 0x0000300002340984 */ /* 0x0004640000000c00 */
.L_x_114:
[----:B------:R-:W-:Y:S05]  /*6de0*/  BSYNC B1 ;  /* 0x0000000000017941 */ /* 0x000fea0003800000 */
.L_x_113:
[----:B-1----:R-:W-:Y:S05]  /*6df0*/  VIADD R0, R34, 0x20 ;  /* 0x0000002022007836 */ /* 0x002fea0000000000 */
[----:B------:R-:W-:Y:S04]  /*6e00*/  SHF.R.U32.HI R0, RZ, 0x15, R0 ;  /* 0x00000015ff007819 */ /* 0x000fe80000011600 */
[----:B------:R-:W-:Y:S11]  /*6e10*/  LOP3.LUT P0, RZ, R0, 0x3, R68, 0x48, !PT ;  /* 0x0000000300ff7812 */ /* 0x000ff60007804844 */
[----:B------:R-:W-:Y:S02]  /*6e20*/  @!UPT UIADD3 URZ, UPT, UPT, URZ, URZ, URZ ;  /* 0x000000fffffff290 */ /* 0x000fe4000fffe0ff */
[----:B------:R-:W-:Y:S05]  /*6e30*/  @!P0 BRA `(.L_x_118) ;  /* 0x0000000000408947 */ /* 0x000fea0003800000 */
[----:B------:R-:W1:Y:S01]  /*6e40*/  LDCU.64 UR8, c[0x4][0x70] ;  /* 0x01000e00ff0877ac */ /* 0x000e620008000a00 */
[----:B--2---:R-:W-:Y:S01]  /*6e50*/  MOV R3, 0x0 ;  /* 0x0000000000037802 */ /* 0x004fe20000000f00 */
[----:B------:R-:W-:Y:S02]  /*6e60*/  HFMA2 R12, -RZ, RZ, 0, 5.9604644775390625e-08 ;  /* 0x00000001ff0c7431 */ /* 0x000fe400000001ff */
[----:B------:R-:W-:Y:S02]  /*6e70*/  IMAD.MOV.U32 R8, RZ, RZ, 0x192 ;  /* 0x00000192ff087424 */ /* 0x000fe400078e00ff */
[----:B------:R-:W-:Y:S01]  /*6e80*/  IMAD.MOV.U32 R13, RZ, RZ, RZ ;  /* 0x000000ffff0d7224 */ /* 0x000fe200078e00ff */
[----:B------:R-:W2:Y:S01]  /*6e90*/  LDCU.64 UR6, c[0x4][0x78] ;  /* 0x01000f00ff0677ac */ /* 0x000ea20008000a00 */
[----:B------:R-:W3:Y:S01]  /*6ea0*/  LDC.64 R2, c[0x4][R3] ;  /* 0x0100000003027b82 */ /* 0x000ee20000000a00 */
        /* <DEDUP_REMOVED lines=9> */
.L_x_118:
[----:B------:R-:W-:Y:S05]  /*6f40*/  WARPSYNC.ALL ;  /* 0x0000000000007948 */ /* 0x000fea0003800000 */
[----:B------:R-:W-:Y:S01]  /*6f50*/  R2UR UR4, R34 ;  /* 0x00000000220472ca */ /* 0x000fe200000e0000 */
[----:B------:R-:W-:Y:S01]  /*6f60*/  BSSY.RECONVERGENT B0, `(.L_x_119) ;  /* 0x0000040000007945 */ /* 0x000fe20003800200 */
[----:B------:R-:W-:Y:S02]  /*6f70*/  ISETP.NE.AND P6, PT, R83, RZ, PT ;  /* 0x000000ff5300720c */ /* 0x000fe40003fc5270 */
[----:B------:R-:W-:Y:S02]  /*6f80*/  ISETP.NE.AND P0, PT, R78, RZ, PT ;  /* 0x000000ff4e00720c */ /* 0x000fe40003f05270 */
[----:B------:R-:W-:Y:S07]  /*6f90*/  MOV R20, UR40 ;  /* 0x0000002800147c02 */ /* 0x000fee0008000f00 */
[----:B--2---:R-:W1:Y:S02]  /*6fa0*/  LDTM.x16 R4, tmem[UR4+0x20] ;  /* 0x00002004000479ee */ /* 0x004e640008240000 */
[----:B------:R-:W-:Y:S01]  /*6fb0*/  @P6 LEA R20, R20, UR36, 0x3 ;  /* 0x0000002414146c11 */ /* 0x000fe2000f8e18ff */
[C---:B-1----:R-:W-:Y:S01]  /*6fc0*/  FMUL R0, R33.reuse, R4 ;  /* 0x0000000421007220 */ /* 0x042fe20000400000 */
[C---:B------:R-:W-:Y:S01]  /*6fd0*/  FMUL R2, R33.reuse, R5 ;  /* 0x0000000521027220 */ /* 0x040fe20000400000 */
[C---:B------:R-:W-:Y:S01]  /*6fe0*/  FMUL R3, R33.reuse, R6 ;  /* 0x0000000621037220 */ /* 0x040fe20000400000 */
[----:B------:R-:W-:Y:S01]  /*6ff0*/  FMUL R7, R33, R7 ;  /* 0x0000000721077220 */ /* 0x000fe20000400000 */
[----:B----4-:R-:W-:Y:S01]  /*7000*/  FFMA R36, R35, R40, R0 ;  /* 0x0000002823247223 */ /* 0x010fe20000000000 */
        /* <DEDUP_REMOVED lines=53> */
.L_x_120:
[----:B------:R-:W-:Y:S05]  /*7360*/  BSYNC.RECONVERGENT B0 ;  /* 0x0000000000007941 */ /* 0x000fea0003800200 */
.L_x_119:
        /* <DEDUP_REMOVED lines=21> */
.L_x_124:
[----:B------:R-:W-:Y:S05]  /*74c0*/  BSYNC B0 ;  /* 0x0000000000007941 */ /* 0x000fea0003800000 */
.L_x_123:
[----:B------:R-:W-:Y:S11]  /*74d0*/  ISETP.NE.AND P0, PT, R87, RZ, PT ;  /* 0x000000ff5700720c */ /* 0x000ff60003f05270 */
[----:B------:R-:W-:Y:S02]  /*74e0*/  @!UPT UIADD3 URZ, UPT, UPT, URZ, URZ, URZ ;  /* 0x000000fffffff290 */ /* 0x000fe4000fffe0ff */
[----:B------:R2:W4:Y:S04]  /*74f0*/  @P0 LDS.128 R40, [R4] ;  /* 0x0000000004280984 */ /* 0x0005280000000c00 */
[----:B------:R2:W1:Y:S04]  /*7500*/  @P0 LDS.128 R44, [R3+0x10] ;  /* 0x00001000032c0984 */ /* 0x0004680000000c00 */
[----:B------:R2:W1:Y:S04]  /*7510*/  @P0 LDS.128 R48, [R2+0x20] ;  /* 0x0000200002300984 */ /* 0x0004680000000c00 */
[----:B------:R2:W1:Y:S02]  /*7520*/  @P0 LDS.128 R52, [R85+0x30] ;  /* 0x0000300055340984 */ /* 0x0004640000000c00 */
.L_x_122:
[----:B------:R-:W-:Y:S05]  /*7530*/  BSYNC B1 ;  /* 0x0000000000017941 */ /* 0x000fea0003800000 */
.L_x_121:
        /* <DEDUP_REMOVED lines=21> */
.L_x_126:
[----:B------:R-:W-:Y:S01]  /*7690*/  ISETP.NE.AND P0, PT, R78, RZ, PT ;  /* 0x000000ff4e00720c */ /* 0x000fe20003f05270 */
[----:B------:R-:W-:Y:S05]  /*76a0*/  WARPSYNC.ALL ;  /* 0x0000000000007948 */ /* 0x000fea0003800000 */
[----:B------:R-:W-:Y:S01]  /*76b0*/  R2UR UR4, R34 ;  /* 0x00000000220472ca */ /* 0x000fe200000e0000 */
[----:B------:R-:W-:Y:S01]  /*76c0*/  BSSY.RECONVERGENT B0, `(.L_x_127) ;  /* 0x000003c000007945 */ /* 0x000fe20003800200 */
[----:B------:R-:W-:Y:S11]  /*76d0*/  R2UR UR5, R84 ;  /* 0x00000000540572ca */ /* 0x000ff600000e0000 */
[----:B--2---:R-:W1:Y:S01]  /*76e0*/  LDTM.x16 R4, tmem[UR4+0x30] ;  /* 0x00003004000479ee */ /* 0x004e620008240000 */
[----:B------:R-:W-:Y:S01]  /*76f0*/  NOP ;  /* 0x0000000000007918 */ /* 0x000fe20000000000 */
[----:B------:R-:W-:Y:S04]  /*7700*/  UIADD3 UR5, UPT, UPT, UR5, 0xd0, URZ ;  /* 0x000000d005057890 */ /* 0x000fe8000fffe0ff */
[----:B------:R-:W-:Y:S09]  /*7710*/  UPRMT UR5, UR37, 0x654, UR5 ;  /* 0x0000065425057896 */ /* 0x000ff20008000005 */
[----:B-1----:R-:W-:Y:S01]  /*7720*/  SYNCS.ARRIVE.TRANS64.RED.A1T0 RZ, [UR5], RZ ;  /* 0x000000ffffff79a7 */ /* 0x002fe20008100405 */
[C---:B------:R-:W-:Y:S01]  /*7730*/  FMUL R0, R33.reuse, R4 ;  /* 0x0000000421007220 */ /* 0x040fe20000400000 */
        /* <DEDUP_REMOVED lines=52> */
.L_x_128:
[----:B------:R-:W-:Y:S05]  /*7a80*/  BSYNC.RECONVERGENT B0 ;  /* 0x0000000000007941 */ /* 0x000fea0003800200 */
.L_x_127:
[----:B------:R-:W-:Y:S01]  /*7a90*/  BAR.SYNC.DEFER_BLOCKING 0x1, 0x80 ;  /* 0x0042000000007b1d */ /* 0x000fe20000010000 */
[----:B------:R-:W-:Y:S01]  /*7aa0*/  UISETP.NE.AND UP0, UPT, UR48, -0x4, UPT ;  /* 0xfffffffc3000788c */ /* 0x000fe2000bf05270 */
[----:B------:R-:W-:Y:S08]  /*7ab0*/  IADD3 R31, PT, PT, R31, 0x1, RZ ;  /* 0x000000011f1f7810 */ /* 0x000ff00007ffe0ff */
[----:B------:R-:W-:Y:S05]  /*7ac0*/  BRA.U !UP0, `(.L_x_129) ;  /* 0x0000000108287547 */ /* 0x000fea000b800000 */
[----:B------:R-:W-:Y:S01]  /*7ad0*/  ISETP.NE.AND P0, PT, R83, RZ, PT ;  /* 0x000000ff5300720c */ /* 0x000fe20003f05270 */
[----:B------:R-:W-:Y:S01]  /*7ae0*/  IMAD.U32 R2, RZ, RZ, UR50 ;  /* 0x00000032ff027e24 */ /* 0x000fe2000f8e00ff */
[----:B------:R-:W-:Y:S01]  /*7af0*/  UIADD3 UR50, UPT, UPT, UR50, 0x1, URZ ;  /* 0x0000000132327890 */ /* 0x000fe2000fffe0ff */
[----:B------:R-:W-:Y:S03]  /*7b00*/  IMAD.U32 R0, RZ, RZ, UR37 ;  /* 0x00000025ff007e24 */ /* 0x000fe6000f8e00ff */
[----:B------:R-:W-:Y:S04]  /*7b10*/  UISETP.NE.AND UP0, UPT, UR50, 0x4, UPT ;  /* 0x000000043200788c */ /* 0x000fe8000bf05270 */
[----:B------:R-:W-:Y:S03]  /*7b20*/  USEL UR50, UR50, URZ, UP0 ;  /* 0x000000ff32327287 */ /* 0x000fe60008000000 */
[----:B------:R-:W-:Y:S05]  /*7b30*/  @P0 LEA R2, R2, UR36, 0x3 ;  /* 0x0000002402020c11 */ /* 0x000fea000f8e18ff */
[----:B------:R-:W-:Y:S05]  /*7b40*/  @P0 VIADD R2, R2, 0x60 ;  /* 0x0000006002020836 */ /* 0x000fea0000000000 */
[----:B------:R-:W-:Y:S04]  /*7b50*/  @P0 PRMT R0, R0, 0x654, R2 ;  /* 0x0000065400000816 */ /* 0x000fe80000000002 */
[----:B------:R2:W-:Y:S03]  /*7b60*/  @P0 SYNCS.ARRIVE.TRANS64.RED.A1T0 RZ, [R0+URZ], RZ ;  /* 0x000000ff00ff09a7 */ /* 0x0005e600081004ff */
.L_x_129:
[----:B------:R-:W-:Y:S01]  /*7b70*/  ISETP.NE.AND P2, PT, R79, RZ, PT ;  /* 0x000000ff4f00720c */ /* 0x000fe20003f45270 */
[----:B------:R-:W-:Y:S01]  /*7b80*/  UIADD3 UR48, UPT, UPT, UR48, 0x4, URZ ;  /* 0x0000000430307890 */ /* 0x000fe2000fffe0ff */
[----:B------:R-:W-:Y:S01]  /*7b90*/  ISETP.NE.AND P0, PT, R81, 0x2, PT ;  /* 0x000000025100780c */ /* 0x000fe20003f05270 */
[----:B-1----:R-:W-:Y:S01]  /*7ba0*/  IMAD.IADD R14, R29, 0x1, R62 ;  /* 0x000000011d0e7824 */ /* 0x002fe200078e023e */
[----:B------:R-:W-:Y:S01]  /*7bb0*/  ISETP.NE.AND P1, PT, R31, 0x4, PT ;  /* 0x000000041f00780c */ /* 0x000fe20003f25270 */
[----:B------:R-:W-:Y:S01]  /*7bc0*/  IMAD.IADD R15, R30, 0x1, R63 ;  /* 0x000000011e0f7824 */ /* 0x000fe200078e023f */
[----:B------:R-:W-:Y:S02]  /*7bd0*/  SEL R2, RZ, 0x1, P0 ;  /* 0x00000001ff027807 */ /* 0x000fe40000000000 */
[----:B--2---:R-:W-:Y:S02]  /*7be0*/  SEL R0, RZ, 0x1, P1 ;  /* 0x00000001ff007807 */ /* 0x004fe40000800000 */
[----:B------:R-:W-:Y:S02]  /*7bf0*/  LOP3.LUT R71, R71, R2, RZ, 0x3c, !PT ;  /* 0x0000000247477212 */ /* 0x000fe400078e3cff */
[----:B------:R-:W-:Y:S02]  /*7c00*/  LOP3.LUT R72, R72, R0, RZ, 0x3c, !PT ;  /* 0x0000000048487212 */ /* 0x000fe400078e3cff */
[----:B------:R-:W-:Y:S02]  /*7c10*/  @P2 R2UR UR52, R70 ;  /* 0x00000000463422ca */ /* 0x000fe400000e0000 */
[----:B------:R-:W-:Y:S02]  /*7c20*/  SEL R81, R81, RZ, P0 ;  /* 0x000000ff51517207 */ /* 0x000fe40000000000 */
[----:B------:R-:W-:Y:S01]  /*7c30*/  SEL R31, R31, RZ, P1 ;  /* 0x000000ff1f1f7207 */ /* 0x000fe20000800000 */
[----:B------:R-:W-:Y:S10]  /*7c40*/  @P2 BRA `(.L_x_130) ;  /* 0xffffffd400502947 */ /* 0x000ff4000383ffff */
[----:B------:R-:W-:-:S09]  /*7c50*/  UISETP.NE.AND UP0, UPT, UR49, URZ, UPT ;  /* 0x000000ff3100728c */ /* 0x000fd2000bf05270 */
[----:B------:R-:W-:Y:S05]  /*7c60*/  BRA.U !UP0, `(.L_x_131) ;  /* 0x0000000108487547 */ /* 0x000fea000b800000 */
[----:B------:R-:W1:Y:S02]  /*7c70*/  LDCU.64 UR4, c[0x0][0x890] ;  /* 0x00011200ff0477ac */ /* 0x000e640008000a00 */
[----:B-1----:R-:W-:-:S04]  /*7c80*/  UISETP.NE.U32.AND UP0, UPT, UR4, URZ, UPT ;  /* 0x000000ff0400728c */ /* 0x002fc8000bf05070 */
[----:B------:R-:W-:-:S09]  /*7c90*/  UISETP.NE.AND.EX UP0, UPT, UR5, URZ, UPT, UP0 ;  /* 0x000000ff0500728c */ /* 0x000fd2000bf05300 */
[----:B------:R-:W-:Y:S05]  /*7ca0*/  BRA.U UP0, `(.L_x_132) ;  /* 0x00000001000c7547 */ /* 0x000fea000b800000 */
[----:B------:R-:W-:-:S13]  /*7cb0*/  FSETP.NEU.AND P0, PT, R35, RZ, PT ;  /* 0x000000ff2300720b */ /* 0x000fda0003f0d000 */
[----:B------:R-:W-:Y:S05]  /*7cc0*/  @!P0 EXIT ;  /* 0x000000000000894d */ /* 0x000fea0003800000 */
[----:B------:R-:W-:Y:S05]  /*7cd0*/  BRA `(.L_x_131) ;  /* 0x00000000002c7947 */ /* 0x000fea0003800000 */
.L_x_132:
[----:B------:R-:W-:Y:S01]  /*7ce0*/  ISETP.NE.AND P0, PT, R80, RZ, PT ;  /* 0x000000ff5000720c */ /* 0x000fe20003f05270 */
[----:B------:R-:W-:-:S12]  /*7cf0*/  BSSY.RECONVERGENT B0, `(.L_x_131) ;  /* 0x0000009000007945 */ /* 0x000fd80003800200 */
[----:B------:R-:W-:Y:S05]  /*7d00*/  @P0 BRA `(.L_x_133) ;  /* 0x0000000000140947 */ /* 0x000fea0003800000 */
[----:B------:R-:W1:Y:S02]  /*7d10*/  LDCU.64 UR4, c[0x0][0x888] ;  /* 0x00011100ff0477ac */ /* 0x000e640008000a00 */
[----:B-1----:R-:W-:-:S04]  /*7d20*/  ISETP.NE.U32.AND P0, PT, RZ, UR4, PT ;  /* 0x00000004ff007c0c */ /* 0x002fc8000bf05070 */
[----:B------:R-:W-:-:S13]  /*7d30*/  ISETP.NE.AND.EX P0, PT, RZ, UR5, PT, P0 ;  /* 0x00000005ff007c0c */ /* 0x000fda000bf05300 */
[----:B------:R-:W-:Y:S05]  /*7d40*/  @!P0 EXIT ;  /* 0x000000000000894d */ /* 0x000fea0003800000 */
[----:B------:R-:W-:Y:S05]  /*7d50*/  BRA `(.L_x_134) ;  /* 0x0000000000087947 */ /* 0x000fea0003800000 */
.L_x_133:
[----:B------:R-:W-:-:S13]  /*7d60*/  FSETP.NEU.AND P0, PT, R35, RZ, PT ;  /* 0x000000ff2300720b */ /* 0x000fda0003f0d000 */
[----:B------:R-:W-:Y:S05]  /*7d70*/  @!P0 EXIT ;  /* 0x000000000000894d */ /* 0x000fea0003800000 */
.L_x_134:
[----:B------:R-:W-:Y:S05]  /*7d80*/  BSYNC.RECONVERGENT B0 ;  /* 0x0000000000007941 */ /* 0x000fea0003800200 */
.L_x_131:
[----:B------:R-:W-:Y:S01]  /*7d90*/  ULEA UR4, UR50, UR36, 0x3 ;  /* 0x0000002432047291 */ /* 0x000fe2000f8e18ff */
[----:B------:R-:W-:-:S04]  /*7da0*/  DEPBAR.LE SB0, 0x0 ;  /* 0x000080000000791a */ /* 0x000fc80000000000 */
[----:B------:R-:W-:-:S04]  /*7db0*/  UIADD3 UR4, UPT, UPT, UR4, 0x60, URZ ;  /* 0x0000006004047890 */ /* 0x000fc8000fffe0ff */
[----:B------:R-:W-:-:S09]  /*7dc0*/  UPRMT UR4, UR37, 0x654, UR4 ;  /* 0x0000065425047896 */ /* 0x000fd20008000004 */
[----:B------:R-:W-:Y:S01]  /*7dd0*/  SYNCS.ARRIVE.TRANS64.RED.A1T0 RZ, [UR4], RZ ;  /* 0x000000ffffff79a7 */ /* 0x000fe20008100404 */
[----:B------:R-:W-:Y:S05]  /*7de0*/  EXIT ;  /* 0x000000000000794d */ /* 0x000fea0003800000 */
.L_x_19:
[----:B--2---:R2:W1:Y:S02]  /*7df0*/  SYNCS.PHASECHK.TRANS64.TRYWAIT P0, [R2+URZ+0x100], R3 ;  /* 0x00010003020075a7 */ /* 0x00446400080011ff */
[----:B-1----:R-:W-:Y:S05]  /*7e00*/  @!P0 NANOSLEEP.SYNCS 0x989680 ;  /* 0x009896800000895d */ /* 0x002fea0003900000 */
[----:B------:R-:W1:Y:S02]  /*7e10*/  @!P0 SYNCS.PHASECHK.TRANS64 P0, [R2+URZ+0x100], R3 ;  /* 0x00010003020085a7 */ /* 0x000e6400080010ff */
[----:B-1----:R-:W-:Y:S05]  /*7e20*/  @!P0 BRA `(.L_x_19) ;  /* 0xfffffffc00f08947 */ /* 0x002fea000383ffff */
[----:B------:R-:W-:Y:S05]  /*7e30*/  BRA `(.L_x_135) ;  /* 0xffffff9400e87947 */ /* 0x000fea000383ffff */
.L_x_22:
[----:B-1----:R-:W-:-:S07]  /*7e40*/  MOV R2, UR49 ;  /* 0x0000003100027c02 */ /* 0x002fce0008000f00 */
.L_x_136:
[----:B-1----:R1:W2:Y:S02]  /*7e50*/  SYNCS.PHASECHK.TRANS64.TRYWAIT P0, [R2+URZ+0x20], R4 ;  /* 0x00002004020075a7 */ /* 0x0022a400080011ff */
[----:B--2---:R-:W-:Y:S05]  /*7e60*/  @!P0 NANOSLEEP.SYNCS 0x989680 ;  /* 0x009896800000895d */ /* 0x004fea0003900000 */
[----:B------:R-:W2:Y:S02]  /*7e70*/  @!P0 SYNCS.PHASECHK.TRANS64 P0, [R2+URZ+0x20], R4 ;  /* 0x00002004020085a7 */ /* 0x000ea400080010ff */
[----:B--2---:R-:W-:Y:S05]  /*7e80*/  @!P0 BRA `(.L_x_136) ;  /* 0xfffffffc00f08947 */ /* 0x004fea000383ffff */
[----:B------:R-:W-:Y:S05]  /*7e90*/  BRA `(.L_x_21) ;  /* 0xffffff9800447947 */ /* 0x000fea000383ffff */
.L_x_30:
[----:B------:R-:W-:-:S07]  /*7ea0*/  MOV R2, UR49 ;  /* 0x0000003100027c02 */ /* 0x000fce0008000f00 */
.L_x_137:
[----:B-1----:R1:W2:Y:S02]  /*7eb0*/  SYNCS.PHASECHK.TRANS64.TRYWAIT P0, [R2+URZ+0x20], R4 ;  /* 0x00002004020075a7 */ /* 0x0022a400080011ff */
[----:B--2---:R-:W-:Y:S05]  /*7ec0*/  @!P0 NANOSLEEP.SYNCS 0x989680 ;  /* 0x009896800000895d */ /* 0x004fea0003900000 */
[----:B------:R-:W2:Y:S02]  /*7ed0*/  @!P0 SYNCS.PHASECHK.TRANS64 P0, [R2+URZ+0x20], R4 ;  /* 0x00002004020085a7 */ /* 0x000ea400080010ff */
[----:B--2---:R-:W-:Y:S05]  /*7ee0*/  @!P0 BRA `(.L_x_137) ;  /* 0xfffffffc00f08947 */ /* 0x004fea000383ffff */
[----:B------:R-:W-:Y:S05]  /*7ef0*/  BRA `(.L_x_29) ;  /* 0xffffff9c00607947 */ /* 0x000fea000383ffff */
.L_x_36:
[----:B-1----:R1:W2:Y:S02]  /*7f00*/  SYNCS.PHASECHK.TRANS64.TRYWAIT P0, [R2+URZ+0x90], R3 ;  /* 0x00009003020075a7 */ /* 0x0022a400080011ff */
[----:B--2---:R-:W-:Y:S05]  /*7f10*/  @!P0 NANOSLEEP.SYNCS 0x989680 ;  /* 0x009896800000895d */ /* 0x004fea0003900000 */
[----:B------:R-:W2:Y:S02]  /*7f20*/  @!P0 SYNCS.PHASECHK.TRANS64 P0, [R2+URZ+0x90], R3 ;  /* 0x00009003020085a7 */ /* 0x000ea400080010ff */
[----:B--2---:R-:W-:Y:S05]  /*7f30*/  @!P0 BRA `(.L_x_36) ;  /* 0xfffffffc00f08947 */ /* 0x004fea000383ffff */
[----:B------:R-:W-:Y:S05]  /*7f40*/  BRA `(.L_x_138) ;  /* 0xffffffa000507947 */ /* 0x000fea000383ffff */
.L_x_40:
[----:B----4-:R-:W-:-:S07]  /*7f50*/  MOV R0, UR5 ;  /* 0x0000000500007c02 */ /* 0x010fce0008000f00 */
.L_x_139:
[----:B-1----:R1:W2:Y:S02]  /*7f60*/  SYNCS.PHASECHK.TRANS64.TRYWAIT P0, [R0+URZ], R2 ;  /* 0x00000002000075a7 */ /* 0x0022a400080011ff */
[----:B--2---:R-:W-:Y:S05]  /*7f70*/  @!P0 NANOSLEEP.SYNCS 0x989680 ;  /* 0x009896800000895d */ /* 0x004fea0003900000 */
[----:B------:R-:W2:Y:S02]  /*7f80*/  @!P0 SYNCS.PHASECHK.TRANS64 P0, [R0+URZ], R2 ;  /* 0x00000002000085a7 */ /* 0x000ea400080010ff */
[----:B--2---:R-:W-:Y:S05]  /*7f90*/  @!P0 BRA `(.L_x_139) ;  /* 0xfffffffc00f08947 */ /* 0x004fea000383ffff */
[----:B------:R-:W-:Y:S05]  /*7fa0*/  BRA `(.L_x_140) ;  /* 0xffffffa400c07947 */ /* 0x000fea000383ffff */
.L_x_41:
[----:B----4-:R-:W-:-:S07]  /*7fb0*/  MOV R0, UR5 ;  /* 0x0000000500007c02 */ /* 0x010fce0008000f00 */
.L_x_141:
[----:B-1----:R1:W2:Y:S02]  /*7fc0*/  SYNCS.PHASECHK.TRANS64.TRYWAIT P0, [R0+URZ], R3 ;  /* 0x00000003000075a7 */ /* 0x0022a400080011ff */
[----:B--2---:R-:W-:Y:S05]  /*7fd0*/  @!P0 NANOSLEEP.SYNCS 0x989680 ;  /* 0x009896800000895d */ /* 0x004fea0003900000 */
[----:B------:R-:W2:Y:S02]  /*7fe0*/  @!P0 SYNCS.PHASECHK.TRANS64 P0, [R0+URZ], R3 ;  /* 0x00000003000085a7 */ /* 0x000ea400080010ff */
[----:B--2---:R-:W-:Y:S05]  /*7ff0*/  @!P0 BRA `(.L_x_141) ;  /* 0xfffffffc00f08947 */ /* 0x004fea000383ffff */
[----:B------:R-:W-:Y:S05]  /*8000*/  BRA `(.L_x_142) ;  /* 0xffffffa400cc7947 */ /* 0x000fea000383ffff */
.L_x_42:
[----:B----4-:R-:W-:-:S07]  /*8010*/  MOV R0, UR5 ;  /* 0x0000000500007c02 */ /* 0x010fce0008000f00 */
.L_x_143:
[----:B-1----:R1:W2:Y:S02]  /*8020*/  SYNCS.PHASECHK.TRANS64.TRYWAIT P0, [R0+URZ], R3 ;  /* 0x00000003000075a7 */ /* 0x0022a400080011ff */
[----:B--2---:R-:W-:Y:S05]  /*8030*/  @!P0 NANOSLEEP.SYNCS 0x989680 ;  /* 0x009896800000895d */ /* 0x004fea0003900000 */
[----:B------:R-:W2:Y:S02]  /*8040*/  @!P0 SYNCS.PHASECHK.TRANS64 P0, [R0+URZ], R3 ;  /* 0x00000003000085a7 */ /* 0x000ea400080010ff */
[----:B--2---:R-:W-:Y:S05]  /*8050*/  @!P0 BRA `(.L_x_143) ;  /* 0xfffffffc00f08947 */ /* 0x004fea000383ffff */
[----:B------:R-:W-:Y:S05]  /*8060*/  BRA `(.L_x_144) ;  /* 0xffffffa400d87947 */ /* 0x000fea000383ffff */
.L_x_45:
[----:B-1----:R1:W2:Y:S02]  /*8070*/  SYNCS.PHASECHK.TRANS64.TRYWAIT P0, [R0+URZ+0xf0], R4 ;  /* 0x0000f004000075a7 */ /* 0x0022a400080011ff */
[----:B--2---:R-:W-:Y:S05]  /*8080*/  @!P0 NANOSLEEP.SYNCS 0x989680 ;  /* 0x009896800000895d */ /* 0x004fea0003900000 */
[----:B------:R-:W2:Y:S02]  /*8090*/  @!P0 SYNCS.PHASECHK.TRANS64 P0, [R0+URZ+0xf0], R4 ;  /* 0x0000f004000085a7 */ /* 0x000ea400080010ff */
[----:B--2---:R-:W-:Y:S05]  /*80a0*/  @!P0 BRA `(.L_x_45) ;  /* 0xfffffffc00f08947 */ /* 0x004fea000383ffff */
[----:B------:R-:W-:Y:S05]  /*80b0*/  BRA `(.L_x_145) ;  /* 0xffffffa800347947 */ /* 0x000fea000383ffff */
.L_x_46:
[----:B------:R-:W-:-:S07]  /*80c0*/  MOV R0, UR5 ;  /* 0x0000000500007c02 */ /* 0x000fce0008000f00 */
.L_x_146:
[----:B-1----:R1:W2:Y:S02]  /*80d0*/  SYNCS.PHASECHK.TRANS64.TRYWAIT P0, [R0+URZ+0xa0], R5 ;  /* 0x0000a005000075a7 */ /* 0x0022a400080011ff */
[----:B--2---:R-:W-:Y:S05]  /*80e0*/  @!P0 NANOSLEEP.SYNCS 0x989680 ;  /* 0x009896800000895d */ /* 0x004fea0003900000 */
[----:B------:R-:W2:Y:S02]  /*80f0*/  @!P0 SYNCS.PHASECHK.TRANS64 P0, [R0+URZ+0xa0], R5 ;  /* 0x0000a005000085a7 */ /* 0x000ea400080010ff */
[----:B--2---:R-:W-:Y:S05]  /*8100*/  @!P0 BRA `(.L_x_146) ;  /* 0xfffffffc00f08947 */ /* 0x004fea000383ffff */
[----:B------:R-:W-:Y:S05]  /*8110*/  BRA `(.L_x_147) ;  /* 0xffffffa800447947 */ /* 0x000fea000383ffff */
.L_x_47:
[----:B-1----:R1:W2:Y:S02]  /*8120*/  SYNCS.PHASECHK.TRANS64.TRYWAIT P1, [R0+URZ+0x90], R4 ;  /* 0x00009004000075a7 */ /* 0x0022a400080211ff */
[----:B--2---:R-:W-:Y:S05]  /*8130*/  @!P1 NANOSLEEP.SYNCS 0x989680 ;  /* 0x009896800000995d */ /* 0x004fea0003900000 */
[----:B------:R-:W2:Y:S02]  /*8140*/  @!P1 SYNCS.PHASECHK.TRANS64 P1, [R0+URZ+0x90], R4 ;  /* 0x00009004000095a7 */ /* 0x000ea400080210ff */
[----:B--2---:R-:W-:Y:S05]  /*8150*/  @!P1 BRA `(.L_x_47) ;  /* 0xfffffffc00f09947 */ /* 0x004fea000383ffff */
[----:B------:R-:W-:Y:S05]  /*8160*/  BRA `(.L_x_148) ;  /* 0xffffffa800747947 */ /* 0x000fea000383ffff */
.L_x_50:
[----:B------:R-:W-:-:S07]  /*8170*/  MOV R0, UR5 ;  /* 0x0000000500007c02 */ /* 0x000fce0008000f00 */
.L_x_149:
[----:B-1----:R1:W2:Y:S02]  /*8180*/  SYNCS.PHASECHK.TRANS64.TRYWAIT P0, [R0+URZ+0xa0], R2 ;  /* 0x0000a002000075a7 */ /* 0x0022a400080011ff */
[----:B--2---:R-:W-:Y:S05]  /*8190*/  @!P0 NANOSLEEP.SYNCS 0x989680 ;  /* 0x009896800000895d */ /* 0x004fea0003900000 */
[----:B------:R-:W2:Y:S02]  /*81a0*/  @!P0 SYNCS.PHASECHK.TRANS64 P0, [R0+URZ+0xa0], R2 ;  /* 0x0000a002000085a7 */ /* 0x000ea400080010ff */
[----:B--2---:R-:W-:Y:S05]  /*81b0*/  @!P0 BRA `(.L_x_149) ;  /* 0xfffffffc00f08947 */ /* 0x004fea000383ffff */
[----:B------:R-:W-:Y:S05]  /*81c0*/  BRA `(.L_x_49) ;  /* 0xffffffa800c87947 */ /* 0x000fea000383ffff */
.L_x_57:
[----:B-1----:R1:W2:Y:S02]  /*81d0*/  SYNCS.PHASECHK.TRANS64.TRYWAIT P1, [R0+URZ+0x90], R2 ;  /* 0x00009002000075a7 */ /* 0x0022a400080211ff */
[----:B--2---:R-:W-:Y:S05]  /*81e0*/  @!P1 NANOSLEEP.SYNCS 0x989680 ;  /* 0x009896800000995d */ /* 0x004fea0003900000 */
[----:B------:R-:W2:Y:S02]  /*81f0*/  @!P1 SYNCS.PHASECHK.TRANS64 P1, [R0+URZ+0x90], R2 ;  /* 0x00009002000095a7 */ /* 0x000ea400080210ff */
[----:B--2---:R-:W-:Y:S05]  /*8200*/  @!P1 BRA `(.L_x_57) ;  /* 0xfffffffc00f09947 */ /* 0x004fea000383ffff */
[----:B------:R-:W-:Y:S05]  /*8210*/  BRA `(.L_x_150) ;  /* 0xffffffb000587947 */ /* 0x000fea000383ffff */
.L_x_58:
[----:B------:R-:W-:-:S07]  /*8220*/  MOV R2, UR6 ;  /* 0x0000000600027c02 */ /* 0x000fce0008000f00 */
.L_x_151:
[----:B-1----:R1:W2:Y:S02]  /*8230*/  SYNCS.PHASECHK.TRANS64.TRYWAIT P0, [R2+URZ+0xd0], R0 ;  /* 0x0000d000020075a7 */ /* 0x0022a400080011ff */
[----:B--2---:R-:W-:Y:S05]  /*8240*/  @!P0 NANOSLEEP.SYNCS 0x989680 ;  /* 0x009896800000895d */ /* 0x004fea0003900000 */
[----:B------:R-:W2:Y:S02]  /*8250*/  @!P0 SYNCS.PHASECHK.TRANS64 P0, [R2+URZ+0xd0], R0 ;  /* 0x0000d000020085a7 */ /* 0x000ea400080010ff */
[----:B--2---:R-:W-:Y:S05]  /*8260*/  @!P0 BRA `(.L_x_151) ;  /* 0xfffffffc00f08947 */ /* 0x004fea000383ffff */
[----:B------:R-:W-:Y:S05]  /*8270*/  BRA `(.L_x_152) ;  /* 0xffffffb000907947 */ /* 0x000fea000383ffff */
.L_x_61:
[----:B------:R-:W-:Y:S07]  /*8280*/  MOV R0, UR11 ;  /* 0x0000000b00007c02 */ /* 0x000fee0008000f00 */
.L_x_153:
[----:B-1----:R1:W2:Y:S02]  /*8290*/  SYNCS.PHASECHK.TRANS64.TRYWAIT P0, [R0+URZ], R2 ;  /* 0x00000002000075a7 */ /* 0x0022a400080011ff */
[----:B--2---:R-:W-:Y:S05]  /*82a0*/  @!P0 NANOSLEEP.SYNCS 0x989680 ;  /* 0x009896800000895d */ /* 0x004fea0003900000 */
[----:B------:R-:W2:Y:S02]  /*82b0*/  @!P0 SYNCS.PHASECHK.TRANS64 P0, [R0+URZ], R2 ;  /* 0x00000002000085a7 */ /* 0x000ea400080010ff */
[----:B--2---:R-:W-:Y:S05]  /*82c0*/  @!P0 BRA `(.L_x_153) ;  /* 0xfffffffc00f08947 */ /* 0x004fea000383ffff */
[----:B------:R-:W-:Y:S05]  /*82d0*/  BRA `(.L_x_60) ;  /* 0xffffffb000ac7947 */ /* 0x000fea000383ffff */
.L_x_64:
[----:B------:R-:W-:-:S07]  /*82e0*/  MOV R0, UR6 ;  /* 0x0000000600007c02 */ /* 0x000fce0008000f00 */
.L_x_154:
[----:B--2---:R2:W4:Y:S02]  /*82f0*/  SYNCS.PHASECHK.TRANS64.TRYWAIT P0, [R0+URZ], R2 ;  /* 0x00000002000075a7 */ /* 0x00452400080011ff */
[----:B----4-:R-:W-:Y:S05]  /*8300*/  @!P0 NANOSLEEP.SYNCS 0x989680 ;  /* 0x009896800000895d */ /* 0x010fea0003900000 */
[----:B------:R-:W4:Y:S02]  /*8310*/  @!P0 SYNCS.PHASECHK.TRANS64 P0, [R0+URZ], R2 ;  /* 0x00000002000085a7 */ /* 0x000f2400080010ff */
[----:B----4-:R-:W-:Y:S05]  /*8320*/  @!P0 BRA `(.L_x_154) ;  /* 0xfffffffc00f08947 */ /* 0x010fea000383ffff */
[----:B------:R-:W-:Y:S05]  /*8330*/  BRA `(.L_x_155) ;  /* 0xffffffb400d87947 */ /* 0x000fea000383ffff */
.L_x_65:
[----:B------:R-:W-:-:S07]  /*8340*/  MOV R0, UR6 ;  /* 0x0000000600007c02 */ /* 0x000fce0008000f00 */
.L_x_156:
[----:B-1----:R1:W2:Y:S02]  /*8350*/  SYNCS.PHASECHK.TRANS64.TRYWAIT P0, [R0+URZ], R3 ;  /* 0x00000003000075a7 */ /* 0x0022a400080011ff */
[----:B--2---:R-:W-:Y:S05]  /*8360*/  @!P0 NANOSLEEP.SYNCS 0x989680 ;  /* 0x009896800000895d */ /* 0x004fea0003900000 */
[----:B------:R-:W2:Y:S02]  /*8370*/  @!P0 SYNCS.PHASECHK.TRANS64 P0, [R0+URZ], R3 ;  /* 0x00000003000085a7 */ /* 0x000ea400080010ff */
[----:B--2---:R-:W-:Y:S05]  /*8380*/  @!P0 BRA `(.L_x_156) ;  /* 0xfffffffc00f08947 */ /* 0x004fea000383ffff */
[----:B------:R-:W-:Y:S05]  /*8390*/  BRA `(.L_x_157) ;  /* 0xffffffb400e47947 */ /* 0x000fea000383ffff */
.L_x_66:
[----:B------:R-:W-:-:S07]  /*83a0*/  MOV R0, UR6 ;  /* 0x0000000600007c02 */ /* 0x000fce0008000f00 */
.L_x_158:
[----:B-1----:R1:W2:Y:S02]  /*83b0*/  SYNCS.PHASECHK.TRANS64.TRYWAIT P0, [R0+URZ], R3 ;  /* 0x00000003000075a7 */ /* 0x0022a400080011ff */
[----:B--2---:R-:W-:Y:S05]  /*83c0*/  @!P0 NANOSLEEP.SYNCS 0x989680 ;  /* 0x009896800000895d */ /* 0x004fea0003900000 */
[----:B------:R-:W2:Y:S02]  /*83d0*/  @!P0 SYNCS.PHASECHK.TRANS64 P0, [R0+URZ], R3 ;  /* 0x00000003000085a7 */ /* 0x000ea400080010ff */
[----:B--2---:R-:W-:Y:S05]  /*83e0*/  @!P0 BRA `(.L_x_158) ;  /* 0xfffffffc00f08947 */ /* 0x004fea000383ffff */
[----:B------:R-:W-:Y:S05]  /*83f0*/  BRA `(.L_x_159) ;  /* 0xffffffb400f07947 */ /* 0x000fea000383ffff */
.L_x_67:
[----:B-1----:R-:W-:-:S07]  /*8400*/  MOV R0, UR7 ;  /* 0x0000000700007c02 */ /* 0x002fce0008000f00 */
.L_x_160:
[----:B-1----:R1:W2:Y:S02]  /*8410*/  SYNCS.PHASECHK.TRANS64.TRYWAIT P0, [R0+URZ], R2 ;  /* 0x00000002000075a7 */ /* 0x0022a400080011ff */
[----:B--2---:R-:W-:Y:S05]  /*8420*/  @!P0 NANOSLEEP.SYNCS 0x989680 ;  /* 0x009896800000895d */ /* 0x004fea0003900000 */
[----:B------:R-:W2:Y:S02]  /*8430*/  @!P0 SYNCS.PHASECHK.TRANS64 P0, [R0+URZ], R2 ;  /* 0x00000002000085a7 */ /* 0x000ea400080010ff */
[----:B--2---:R-:W-:Y:S05]  /*8440*/  @!P0 BRA `(.L_x_160) ;  /* 0xfffffffc00f08947 */ /* 0x004fea000383ffff */
[----:B------:R-:W-:Y:S05]  /*8450*/  BRA `(.L_x_161) ;  /* 0xffffffb400fc7947 */ /* 0x000fea000383ffff */
.L_x_72:
[----:B--2---:R2:W3:Y:S02]  /*8460*/  SYNCS.PHASECHK.TRANS64.TRYWAIT P0, [R0+URZ+0x90], R2 ;  /* 0x00009002000075a7 */ /* 0x0044e400080011ff */
[----:B---3--:R-:W-:Y:S05]  /*8470*/  @!P0 NANOSLEEP.SYNCS 0x989680 ;  /* 0x009896800000895d */ /* 0x008fea0003900000 */
[----:B------:R-:W3:Y:S02]  /*8480*/  @!P0 SYNCS.PHASECHK.TRANS64 P0, [R0+URZ+0x90], R2 ;  /* 0x00009002000085a7 */ /* 0x000ee400080010ff */
[----:B---3--:R-:W-:Y:S05]  /*8490*/  @!P0 BRA `(.L_x_72) ;  /* 0xfffffffc00f08947 */ /* 0x008fea000383ffff */
[----:B------:R-:W-:Y:S05]  /*84a0*/  BRA `(.L_x_162) ;  /* 0xffffffbc00047947 */ /* 0x000fea000383ffff */
.L_x_75:
[----:B------:R-:W-:Y:S07]  /*84b0*/  MOV R0, UR7 ;  /* 0x0000000700007c02 */ /* 0x000fee0008000f00 */
.L_x_163:
[----:B--2---:R2:W3:Y:S02]  /*84c0*/  SYNCS.PHASECHK.TRANS64.TRYWAIT P0, [R0+URZ+0x88], R2 ;  /* 0x00008802000075a7 */ /* 0x0044e400080011ff */
[----:B---3--:R-:W-:Y:S05]  /*84d0*/  @!P0 NANOSLEEP.SYNCS 0x989680 ;  /* 0x009896800000895d */ /* 0x008fea0003900000 */
[----:B------:R-:W3:Y:S02]  /*84e0*/  @!P0 SYNCS.PHASECHK.TRANS64 P0, [R0+URZ+0x88], R2 ;  /* 0x00008802000085a7 */ /* 0x000ee400080010ff */
[----:B---3--:R-:W-:Y:S05]  /*84f0*/  @!P0 BRA `(.L_x_163) ;  /* 0xfffffffc00f08947 */ /* 0x008fea000383ffff */
[----:B------:R-:W-:Y:S05]  /*8500*/  BRA `(.L_x_74) ;  /* 0xffffffbc00e47947 */ /* 0x000fea000383ffff */
.L_x_78:
[----:B------:R-:W-:Y:S07]  /*8510*/  MOV R0, UR7 ;  /* 0x0000000700007c02 */ /* 0x000fee0008000f00 */
.L_x_164:
[----:B-1----:R1:W2:Y:S02]  /*8520*/  SYNCS.PHASECHK.TRANS64.TRYWAIT P0, [R0+URZ+0x60], R14 ;  /* 0x0000600e000075a7 */ /* 0x0022a400080011ff */
[----:B--2---:R-:W-:Y:S05]  /*8530*/  @!P0 NANOSLEEP.SYNCS 0x989680 ;  /* 0x009896800000895d */ /* 0x004fea0003900000 */
[----:B------:R-:W2:Y:S02]  /*8540*/  @!P0 SYNCS.PHASECHK.TRANS64 P0, [R0+URZ+0x60], R14 ;  /* 0x0000600e000085a7 */ /* 0x000ea400080010ff */
[----:B--2---:R-:W-:Y:S05]  /*8550*/  @!P0 BRA `(.L_x_164) ;  /* 0xfffffffc00f08947 */ /* 0x004fea000383ffff */
[----:B------:R-:W-:Y:S05]  /*8560*/  BRA `(.L_x_165) ;  /* 0xffffffc0005c7947 */ /* 0x000fea000383ffff */
.L_x_79:
[----:B------:R-:W-:Y:S07]  /*8570*/  MOV R0, UR7 ;  /* 0x0000000700007c02 */ /* 0x000fee0008000f00 */
.L_x_166:
[----:B-1----:R1:W2:Y:S02]  /*8580*/  SYNCS.PHASECHK.TRANS64.TRYWAIT P0, [R0+URZ+0x68], R14 ;  /* 0x0000680e000075a7 */ /* 0x0022a400080011ff */
[----:B--2---:R-:W-:Y:S05]  /*8590*/  @!P0 NANOSLEEP.SYNCS 0x989680 ;  /* 0x009896800000895d */ /* 0x004fea0003900000 */
[----:B------:R-:W2:Y:S02]  /*85a0*/  @!P0 SYNCS.PHASECHK.TRANS64 P0, [R0+URZ+0x68], R14 ;  /* 0x0000680e000085a7 */ /* 0x000ea400080010ff */
[----:B--2---:R-:W-:Y:S05]  /*85b0*/  @!P0 BRA `(.L_x_166) ;  /* 0xfffffffc00f08947 */ /* 0x004fea000383ffff */
[----:B------:R-:W-:Y:S05]  /*85c0*/  BRA `(.L_x_167) ;  /* 0xffffffc000987947 */ /* 0x000fea000383ffff */
.L_x_80:
[----:B------:R-:W-:Y:S07]  /*85d0*/  MOV R0, UR7 ;  /* 0x0000000700007c02 */ /* 0x000fee0008000f00 */
.L_x_168:
[----:B-1----:R1:W2:Y:S02]  /*85e0*/  SYNCS.PHASECHK.TRANS64.TRYWAIT P0, [R0+URZ+0x70], R14 ;  /* 0x0000700e000075a7 */ /* 0x0022a400080011ff */
[----:B--2---:R-:W-:Y:S05]  /*85f0*/  @!P0 NANOSLEEP.SYNCS 0x989680 ;  /* 0x009896800000895d */ /* 0x004fea0003900000 */
[----:B------:R-:W2:Y:S02]  /*8600*/  @!P0 SYNCS.PHASECHK.TRANS64 P0, [R0+URZ+0x70], R14 ;  /* 0x0000700e000085a7 */ /* 0x000ea400080010ff */
[----:B--2---:R-:W-:Y:S05]  /*8610*/  @!P0 BRA `(.L_x_168) ;  /* 0xfffffffc00f08947 */ /* 0x004fea000383ffff */
[----:B------:R-:W-:Y:S05]  /*8620*/  BRA `(.L_x_169) ;  /* 0xffffffc000dc7947 */ /* 0x000fea000383ffff */
.L_x_81:
[----:B------:R-:W-:Y:S07]  /*8630*/  MOV R0, UR7 ;  /* 0x0000000700007c02 */ /* 0x000fee0008000f00 */
.L_x_170:
[----:B-1----:R1:W2:Y:S02]  /*8640*/  SYNCS.PHASECHK.TRANS64.TRYWAIT P0, [R0+URZ+0x78], R14 ;  /* 0x0000780e000075a7 */ /* 0x0022a400080011ff */
[----:B--2---:R-:W-:Y:S05]  /*8650*/  @!P0 NANOSLEEP.SYNCS 0x989680 ;  /* 0x009896800000895d */ /* 0x004fea0003900000 */
[----:B------:R-:W2:Y:S02]  /*8660*/  @!P0 SYNCS.PHASECHK.TRANS64 P0, [R0+URZ+0x78], R14 ;  /* 0x0000780e000085a7 */ /* 0x000ea400080010ff */
[----:B--2---:R-:W-:Y:S05]  /*8670*/  @!P0 BRA `(.L_x_170) ;  /* 0xfffffffc00f08947 */ /* 0x004fea000383ffff */
[----:B------:R-:W-:Y:S05]  /*8680*/  BRA `(.L_x_171) ;  /* 0xffffffc400607947 */ /* 0x000fea000383ffff */
.L_x_83:
[----:B------:R-:W-:-:S07]  /*8690*/  MOV R0, UR7 ;  /* 0x0000000700007c02 */ /* 0x000fce0008000f00 */
.L_x_172:
[----:B-1----:R1:W3:Y:S02]  /*86a0*/  SYNCS.PHASECHK.TRANS64.TRYWAIT P0, [R0+URZ+0x60], R2 ;  /* 0x00006002000075a7 */ /* 0x0022e400080011ff */
[----:B---3--:R-:W-:Y:S05]  /*86b0*/  @!P0 NANOSLEEP.SYNCS 0x989680 ;  /* 0x009896800000895d */ /* 0x008fea0003900000 */
[----:B------:R-:W3:Y:S02]  /*86c0*/  @!P0 SYNCS.PHASECHK.TRANS64 P0, [R0+URZ+0x60], R2 ;  /* 0x00006002000085a7 */ /* 0x000ee400080010ff */
[----:B---3--:R-:W-:Y:S05]  /*86d0*/  @!P0 BRA `(.L_x_172) ;  /* 0xfffffffc00f08947 */ /* 0x008fea000383ffff */
[----:B------:R-:W-:Y:S05]  /*86e0*/  BRA `(.L_x_173) ;  /* 0xffffffc400d07947 */ /* 0x000fea000383ffff */
.L_x_84:
[----:B-1----:R-:W-:-:S07]  /*86f0*/  MOV R0, UR7 ;  /* 0x0000000700007c02 */ /* 0x002fce0008000f00 */
.L_x_174:
[----:B-1----:R1:W3:Y:S02]  /*8700*/  SYNCS.PHASECHK.TRANS64.TRYWAIT P0, [R0+URZ+0x68], R2 ;  /* 0x00006802000075a7 */ /* 0x0022e400080011ff */
[----:B---3--:R-:W-:Y:S05]  /*8710*/  @!P0 NANOSLEEP.SYNCS 0x989680 ;  /* 0x009896800000895d */ /* 0x008fea0003900000 */
[----:B------:R-:W3:Y:S02]  /*8720*/  @!P0 SYNCS.PHASECHK.TRANS64 P0, [R0+URZ+0x68], R2 ;  /* 0x00006802000085a7 */ /* 0x000ee400080010ff */
[----:B---3--:R-:W-:Y:S05]  /*8730*/  @!P0 BRA `(.L_x_174) ;  /* 0xfffffffc00f08947 */ /* 0x008fea000383ffff */
[----:B------:R-:W-:Y:S05]  /*8740*/  BRA `(.L_x_175) ;  /* 0xffffffc400c07947 */ /* 0x000fea000383ffff */
.L_x_85:
[----:B-1----:R-:W-:-:S07]  /*8750*/  MOV R0, UR7 ;  /* 0x0000000700007c02 */ /* 0x002fce0008000f00 */
.L_x_176:
[----:B-1----:R1:W3:Y:S02]  /*8760*/  SYNCS.PHASECHK.TRANS64.TRYWAIT P0, [R0+URZ+0x70], R2 ;  /* 0x00007002000075a7 */ /* 0x0022e400080011ff */
[----:B---3--:R-:W-:Y:S05]  /*8770*/  @!P0 NANOSLEEP.SYNCS 0x989680 ;  /* 0x009896800000895d */ /* 0x008fea0003900000 */
[----:B------:R-:W3:Y:S02]  /*8780*/  @!P0 SYNCS.PHASECHK.TRANS64 P0, [R0+URZ+0x70], R2 ;  /* 0x00007002000085a7 */ /* 0x000ee400080010ff */
[----:B---3--:R-:W-:Y:S05]  /*8790*/  @!P0 BRA `(.L_x_176) ;  /* 0xfffffffc00f08947 */ /* 0x008fea000383ffff */
[----:B------:R-:W-:Y:S05]  /*87a0*/  BRA `(.L_x_177) ;  /* 0xffffffc400b07947 */ /* 0x000fea000383ffff */
.L_x_87:
[----:B--2---:R2:W4:Y:S02]  /*87b0*/  SYNCS.PHASECHK.TRANS64.TRYWAIT P0, [R0+URZ+0x90], R2 ;  /* 0x00009002000075a7 */ /* 0x00452400080011ff */
[----:B----4-:R-:W-:Y:S05]  /*87c0*/  @!P0 NANOSLEEP.SYNCS 0x989680 ;  /* 0x009896800000895d */ /* 0x010fea0003900000 */
[----:B------:R-:W4:Y:S02]  /*87d0*/  @!P0 SYNCS.PHASECHK.TRANS64 P0, [R0+URZ+0x90], R2 ;  /* 0x00009002000085a7 */ /* 0x000f2400080010ff */
[----:B----4-:R-:W-:Y:S05]  /*87e0*/  @!P0 BRA `(.L_x_87) ;  /* 0xfffffffc00f08947 */ /* 0x010fea000383ffff */
[----:B------:R-:W-:Y:S05]  /*87f0*/  BRA `(.L_x_178) ;  /* 0xffffffc800787947 */ /* 0x000fea000383ffff */
.L_x_98:
[----:B-1----:R-:W-:Y:S04]  /*8800*/  MOV R2, UR36 ;  /* 0x0000002400027c02 */ /* 0x002fe80008000f00 */
[----:B------:R1:W3:Y:S03]  /*8810*/  SYNCS.PHASECHK.TRANS64.TRYWAIT P1, [R2+URZ+0x40], R3 ;  /* 0x00004003020075a7 */ /* 0x0002e600080211ff */
[----:B---3--:R-:W-:Y:S05]  /*8820*/  @!P1 NANOSLEEP.SYNCS 0x989680 ;  /* 0x009896800000995d */ /* 0x008fea0003900000 */
[----:B------:R-:W3:Y:S02]  /*8830*/  @!P1 SYNCS.PHASECHK.TRANS64 P1, [R2+URZ+0x40], R3 ;  /* 0x00004003020095a7 */ /* 0x000ee400080210ff */
[----:B---3--:R-:W-:Y:S05]  /*8840*/  @!P1 BRA `(.L_x_98) ;  /* 0xfffffffc00ec9947 */ /* 0x008fea000383ffff */
[----:B------:R-:W-:Y:S05]  /*8850*/  BRA `(.L_x_97) ;  /* 0xffffffd400847947 */ /* 0x000fea000383ffff */
.L_x_100:
[----:B-1----:R1:W4:Y:S02]  /*8860*/  SYNCS.PHASECHK.TRANS64.TRYWAIT P0, [R84+URZ+0xb0], R0 ;  /* 0x0000b000540075a7 */ /* 0x00232400080011ff */
[----:B----4-:R-:W-:Y:S05]  /*8870*/  @!P0 NANOSLEEP.SYNCS 0x989680 ;  /* 0x009896800000895d */ /* 0x010fea0003900000 */
[----:B------:R-:W4:Y:S02]  /*8880*/  @!P0 SYNCS.PHASECHK.TRANS64 P0, [R84+URZ+0xb0], R0 ;  /* 0x0000b000540085a7 */ /* 0x000f2400080010ff */
[----:B----4-:R-:W-:Y:S05]  /*8890*/  @!P0 BRA `(.L_x_100) ;  /* 0xfffffffc00f08947 */ /* 0x010fea000383ffff */
[----:B------:R-:W-:Y:S05]  /*88a0*/  BRA `(.L_x_99) ;  /* 0xffffffd400ac7947 */ /* 0x000fea000383ffff */
.L_x_109:
[----:B-1----:R1:W2:Y:S02]  /*88b0*/  SYNCS.PHASECHK.TRANS64.TRYWAIT P0, [R2+URZ+0x40], R0 ;  /* 0x00004000020075a7 */ /* 0x0022a400080011ff */
[----:B--2---:R-:W-:Y:S05]  /*88c0*/  @!P0 NANOSLEEP.SYNCS 0x989680 ;  /* 0x009896800000895d */ /* 0x004fea0003900000 */
[----:B------:R-:W2:Y:S02]  /*88d0*/  @!P0 SYNCS.PHASECHK.TRANS64 P0, [R2+URZ+0x40], R0 ;  /* 0x00004000020085a7 */ /* 0x000ea400080010ff */
[----:B--2---:R-:W-:Y:S05]  /*88e0*/  @!P0 BRA `(.L_x_109) ;  /* 0xfffffffc00f08947 */ /* 0x004fea000383ffff */
[----:B------:R-:W-:Y:S05]  /*88f0*/  BRA `(.L_x_108) ;  /* 0xffffffdc00487947 */ /* 0x000fea000383ffff */
.L_x_117:
[----:B-1----:R1:W2:Y:S02]  /*8900*/  SYNCS.PHASECHK.TRANS64.TRYWAIT P0, [R0+URZ+0x40], R6 ;  /* 0x00004006000075a7 */ /* 0x0022a400080011ff */
[----:B--2---:R-:W-:Y:S05]  /*8910*/  @!P0 NANOSLEEP.SYNCS 0x989680 ;  /* 0x009896800000895d */ /* 0x004fea0003900000 */
[----:B------:R-:W2:Y:S02]  /*8920*/  @!P0 SYNCS.PHASECHK.TRANS64 P0, [R0+URZ+0x40], R6 ;  /* 0x00004006000085a7 */ /* 0x000ea400080010ff */
[----:B--2---:R-:W-:Y:S05]  /*8930*/  @!P0 BRA `(.L_x_117) ;  /* 0xfffffffc00f08947 */ /* 0x004fea000383ffff */
[----:B------:R-:W-:Y:S05]  /*8940*/  BRA `(.L_x_116) ;  /* 0xffffffe400087947 */ /* 0x000fea000383ffff */
.L_x_125:
[----:B-1----:R1:W2:Y:S02]  /*8950*/  SYNCS.PHASECHK.TRANS64.TRYWAIT P0, [R0+URZ+0x40], R5 ;  /* 0x00004005000075a7 */ /* 0x0022a400080011ff */
[----:B--2---:R-:W-:Y:S05]  /*8960*/  @!P0 NANOSLEEP.SYNCS 0x989680 ;  /* 0x009896800000895d */ /* 0x004fea0003900000 */
[----:B------:R-:W2:Y:S02]  /*8970*/  @!P0 SYNCS.PHASECHK.TRANS64 P0, [R0+URZ+0x40], R5 ;  /* 0x00004005000085a7 */ /* 0x000ea400080010ff */
[----:B--2---:R-:W-:Y:S05]  /*8980*/  @!P0 BRA `(.L_x_125) ;  /* 0xfffffffc00f08947 */ /* 0x004fea000383ffff */
[----:B------:R-:W-:Y:S05]  /*8990*/  BRA `(.L_x_124) ;  /* 0xffffffe800c87947 */ /* 0x000fea000383ffff */
        .weak           $__internal_0_$__cuda_sm10x_tcgen05_guardrail_trap_col_being_dealloced_not_returned_by_alloc
        .type           $__internal_0_$__cuda_sm10x_tcgen05_guardrail_trap_col_being_dealloced_not_returned_by_alloc,@function
        .size           $__internal_0_$__cuda_sm10x_tcgen05_guardrail_trap_col_being_dealloced_not_returned_by_alloc,($__internal_1_$__cuda_sm10x_tcgen05_guardrail_trap_phase_invalid_during_alloc - $__internal_0_$__cuda_sm10x_tcgen05_guardrail_trap_col_being_dealloced_not_returned_by_alloc)
$__internal_0_$__cuda_sm10x_tcgen05_guardrail_trap_col_being_dealloced_not_returned_by_alloc:
[----:B------:R-:W-:Y:S05]  /*89a0*/  BPT.TRAP 0x1 ;  /* 0x000000040000795c */ /* 0x000fea0000300000 */
[----:B------:R-:W-:-:S04]  /*89b0*/  HFMA2 R3, -RZ, RZ, 0, 0 ;  /* 0x00000000ff037431 */ /* 0x000fc800000001ff */
[----:B------:R-:W-:Y:S05]  /*89c0*/  RET.REL.NODEC R2 `(_ZN7cutlass13device_kernelINS_4gemm6kernel13GemmUniversalIN4cute5tupleIJiiiiEEENS1_10collective13CollectiveMmaINS1_35MainloopSm100TmaUmmaWarpSpecializedILi4ELi2ELi4ENS5_IJNS4_1CILi1EEESB_SB_EEEEENS5_IJNSA_ILi128EEENSA_ILi64EEESF_EEEfNS5_IJSB_llEEEfNS5_IJlSB_lEEENS4_8TiledMMAINS4_8MMA_AtomIJNS4_17SM100_MMA_TF32_SSINS_10tfloat32_tESM_fLi128ELi64ELNS4_4UMMA5MajorE1ELSO_0ELNSN_7ScaleInE0ELSP_0EEEEEENS4_6LayoutISC_NS5_IJNSA_ILi0EEEST_ST_EEEEENS5_IJNS4_10UnderscoreESW_SW_EEEEENS4_13SM90_TMA_LOADENS4_14ComposedLayoutINS4_7SwizzleILi2ELi5ELi2EEENS4_18smem_ptr_flag_bitsILi32EEENSS_INS5_IJNSA_ILi32EEENSA_ILi4EEEEEENS5_IJSB_S15_EEEEEEEvNS4_8identityESZ_NS10_INS11_ILi3ELi4ELi3EEES14_NSS_INS5_IJNSA_ILi8EEES15_EEENS5_IJS15_SB_EEEEEEEvS1B_EENS_8epilogue10collective18CollectiveEpilogueINS1J_23Sm100TmaWarpSpecializedILi4ELi2ELi16ELb1ELb0EEEJSG_NS5_IJNSS_ISE_SB_EENSS_INSA_ILi16EEESB_EEEEEfSI_fSI_NS1J_6fusion15FusionCallbacksIS1N_NS1S_17LinearCombinationIffffLNS_15FloatRoundStyleE2EEESG_S1R_JEEENS4_5SM1004TMEM4LOAD26SM100_TMEM_LOAD_32dp32b16xESZ_NS10_INS11_ILi2ELi4ELi3EEES14_NSS_INS5_IJS1D_S1P_EEENS5_IJS1P_SB_EEEEEEENS4_39AutoVectorizingCopyWithAssumedAlignmentILi128EEENS4_14SM90_TMA_STOREES26_S28_S28_EEEvvEEEEvNT_6ParamsE) ;  /* 0xffffff74028c7950 */ /* 0x000fea0003c3ffff */
        .weak           $__internal_1_$__cuda_sm10x_tcgen05_guardrail_trap_phase_invalid_during_alloc
        .type           $__internal_1_$__cuda_sm10x_tcgen05_guardrail_trap_phase_invalid_during_alloc,@function
        .size           $__internal_1_$__cuda_sm10x_tcgen05_guardrail_trap_phase_invalid_during_alloc,($__internal_2_$__cuda_sm10x_tcgen05_guardrail_trap_unallocated_columns_being_dealloced - $__internal_1_$__cuda_sm10x_tcgen05_guardrail_trap_phase_invalid_during_alloc)
$__internal_1_$__cuda_sm10x_tcgen05_guardrail_trap_phase_invalid_during_alloc:
[----:B------:R-:W-:Y:S05]  /*89d0*/  BPT.TRAP 0x1 ;  /* 0x000000040000795c */ /* 0x000fea0000300000 */
[----:B------:R-:W-:-:S04]  /*89e0*/  MOV R3, 0x0 ;  /* 0x0000000000037802 */ /* 0x000fc80000000f00 */
[----:B------:R-:W-:Y:S05]  /*89f0*/  RET.REL.NODEC R2 `(_ZN7cutlass13device_kernelINS_4gemm6kernel13GemmUniversalIN4cute5tupleIJiiiiEEENS1_10collective13CollectiveMmaINS1_35MainloopSm100TmaUmmaWarpSpecializedILi4ELi2ELi4ENS5_IJNS4_1CILi1EEESB_SB_EEEEENS5_IJNSA_ILi128EEENSA_ILi64EEESF_EEEfNS5_IJSB_llEEEfNS5_IJlSB_lEEENS4_8TiledMMAINS4_8MMA_AtomIJNS4_17SM100_MMA_TF32_SSINS_10tfloat32_tESM_fLi128ELi64ELNS4_4UMMA5MajorE1ELSO_0ELNSN_7ScaleInE0ELSP_0EEEEEENS4_6LayoutISC_NS5_IJNSA_ILi0EEEST_ST_EEEEENS5_IJNS4_10UnderscoreESW_SW_EEEEENS4_13SM90_TMA_LOADENS4_14ComposedLayoutINS4_7SwizzleILi2ELi5ELi2EEENS4_18smem_ptr_flag_bitsILi32EEENSS_INS5_IJNSA_ILi32EEENSA_ILi4EEEEEENS5_IJSB_S15_EEEEEEEvNS4_8identityESZ_NS10_INS11_ILi3ELi4ELi3EEES14_NSS_INS5_IJNSA_ILi8EEES15_EEENS5_IJS15_SB_EEEEEEEvS1B_EENS_8epilogue10collective18CollectiveEpilogueINS1J_23Sm100TmaWarpSpecializedILi4ELi2ELi16ELb1ELb0EEEJSG_NS5_IJNSS_ISE_SB_EENSS_INSA_ILi16EEESB_EEEEEfSI_fSI_NS1J_6fusion15FusionCallbacksIS1N_NS1S_17LinearCombinationIffffLNS_15FloatRoundStyleE2EEESG_S1R_JEEENS4_5SM1004TMEM4LOAD26SM100_TMEM_LOAD_32dp32b16xESZ_NS10_INS11_ILi2ELi4ELi3EEES14_NSS_INS5_IJS1D_S1P_EEENS5_IJS1P_SB_EEEEEEENS4_39AutoVectorizingCopyWithAssumedAlignmentILi128EEENS4_14SM90_TMA_STOREES26_S28_S28_EEEvvEEEEvNT_6ParamsE) ;  /* 0xffffff7402807950 */ /* 0x000fea0003c3ffff */
        .weak           $__internal_2_$__cuda_sm10x_tcgen05_guardrail_trap_unallocated_columns_being_dealloced
        .type           $__internal_2_$__cuda_sm10x_tcgen05_guardrail_trap_unallocated_columns_being_dealloced,@function
        .size           $__internal_2_$__cuda_sm10x_tcgen05_guardrail_trap_unallocated_columns_being_dealloced,(.L_x_180 - $__internal_2_$__cuda_sm10x_tcgen05_guardrail_trap_unallocated_columns_being_dealloced)
$__internal_2_$__cuda_sm10x_tcgen05_guardrail_trap_unallocated_columns_being_dealloced:
[----:B------:R-:W-:Y:S05]  /*8a00*/  BPT.TRAP 0x1 ;  /* 0x000000040000795c */ /* 0x000fea0000300000 */
[----:B------:R-:W-:-:S04]  /*8a10*/  HFMA2 R3, -RZ, RZ, 0, 0 ;  /* 0x00000000ff037431 */ /* 0x000fc800000001ff */
[----:B------:R-:W-:Y:S05]  /*8a20*/  RET.REL.NODEC R2 `(_ZN7cutlass13device_kernelINS_4gemm6kernel13GemmUniversalIN4cute5tupleIJiiiiEEENS1_10collective13CollectiveMmaINS1_35MainloopSm100TmaUmmaWarpSpecializedILi4ELi2ELi4ENS5_IJNS4_1CILi1EEESB_SB_EEEEENS5_IJNSA_ILi128EEENSA_ILi64EEESF_EEEfNS5_IJSB_llEEEfNS5_IJlSB_lEEENS4_8TiledMMAINS4_8MMA_AtomIJNS4_17SM100_MMA_TF32_SSINS_10tfloat32_tESM_fLi128ELi64ELNS4_4UMMA5MajorE1ELSO_0ELNSN_7ScaleInE0ELSP_0EEEEEENS4_6LayoutISC_NS5_IJNSA_ILi0EEEST_ST_EEEEENS5_IJNS4_10UnderscoreESW_SW_EEEEENS4_13SM90_TMA_LOADENS4_14ComposedLayoutINS4_7SwizzleILi2ELi5ELi2EEENS4_18smem_ptr_flag_bitsILi32EEENSS_INS5_IJNSA_ILi32EEENSA_ILi4EEEEEENS5_IJSB_S15_EEEEEEEvNS4_8identityESZ_NS10_INS11_ILi3ELi4ELi3EEES14_NSS_INS5_IJNSA_ILi8EEES15_EEENS5_IJS15_SB_EEEEEEEvS1B_EENS_8epilogue10collective18CollectiveEpilogueINS1J_23Sm100TmaWarpSpecializedILi4ELi2ELi16ELb1ELb0EEEJSG_NS5_IJNSS_ISE_SB_EENSS_INSA_ILi16EEESB_EEEEEfSI_fSI_NS1J_6fusion15FusionCallbacksIS1N_NS1S_17LinearCombinationIffffLNS_15FloatRoundStyleE2EEESG_S1R_JEEENS4_5SM1004TMEM4LOAD26SM100_TMEM_LOAD_32dp32b16xESZ_NS10_INS11_ILi2ELi4ELi3EEES14_NSS_INS5_IJS1D_S1P_EEENS5_IJS1P_SB_EEEEEEENS4_39AutoVectorizingCopyWithAssumedAlignmentILi128EEENS4_14SM90_TMA_STOREES26_S28_S28_EEEvvEEEEvNT_6ParamsE) ;  /* 0xffffff7402747950 */ /* 0x000fea0003c3ffff */
.L_x_179:
[----:B------:R-:W-:-:S00]  /*8a30*/  BRA `(.L_x_179) ;  /* 0xfffffffc00fc7947 */ /* 0x000fc0000383ffff */
[----:B------:R-:W-:-:S00]  /*8a40*/  NOP ;  /* 0x0000000000007918 */ /* 0x000fc00000000000 */
        /* <DEDUP_REMOVED lines=11> */
.L_x_180:


//--------------------- .nv.global.init           --------------------------
	.section	.nv.global.init,"aw",@progbits
.nv.global.init:
	.type		$str$27,@object
	.size		$str$27,($str$28 - $str$27)
$str$27:
        /*0000*/ 	.byte	0x28, 0x61, 0x64, 0x64, 0x72, 0x65, 0x73, 0x73, 0x20, 0x26, 0x20, 0x6d, 0x61, 0x73, 0x6b, 0x29
        /*0010*/ 	.byte	0x20, 0x3d, 0x3d, 0x20, 0x30, 0x00
	.type		$str$28,@object
	.size		$str$28,($str$26 - $str$28)
$str$28:
        /*0016*/ 	.byte	0x2f, 0x74, 0x6d, 0x70, 0x2f, 0x63, 0x75, 0x74, 0x6c, 0x61, 0x73, 0x73, 0x5f, 0x73, 0x77, 0x65
        /*0026*/ 	.byte	0x65, 0x70, 0x5f, 0x73, 0x72, 0x63, 0x2f, 0x69, 0x6e, 0x63, 0x6c, 0x75, 0x64, 0x65, 0x2f, 0x63
        /*0036*/ 	.byte	0x75, 0x74, 0x65, 0x2f, 0x70, 0x6f, 0x69, 0x6e, 0x74, 0x65, 0x72, 0x5f, 0x66, 0x6c, 0x61, 0x67
        /*0046*/ 	.byte	0x67, 0x65, 0x64, 0x2e, 0x68, 0x70, 0x70, 0x00
	.type		$str$26,@object
	.size		$str$26,($str$25 - $str$26)
$str$26:
        /*004e*/ 	.byte	0x2f, 0x74, 0x6d, 0x70, 0x2f, 0x63, 0x75, 0x74, 0x6c, 0x61, 0x73, 0x73, 0x5f, 0x73, 0x77, 0x65
        /*005e*/ 	.byte	0x65, 0x70, 0x5f, 0x73, 0x72, 0x63, 0x2f, 0x69, 0x6e, 0x63, 0x6c, 0x75, 0x64, 0x65, 0x2f, 0x63
        /*006e*/ 	.byte	0x75, 0x74, 0x65, 0x2f, 0x61, 0x74, 0x6f, 0x6d, 0x2f, 0x63, 0x6f, 0x70, 0x79, 0x5f, 0x74, 0x72
        /*007e*/ 	.byte	0x61, 0x69, 0x74, 0x73, 0x5f, 0x73, 0x6d, 0x31, 0x30, 0x30, 0x2e, 0x68, 0x70, 0x70, 0x00
	.type		$str$25,@object
	.size		$str$25,(__unnamed_1 - $str$25)
$str$25:
        /*008d*/ 	.byte	0x28, 0x28, 0x75, 0x69, 0x6e, 0x74, 0x33, 0x32, 0x5f, 0x74, 0x28, 0x74, 0x68, 0x72, 0x65, 0x61
        /*009d*/ 	.byte	0x64, 0x49, 0x64, 0x78, 0x2e, 0x78, 0x29, 0x20, 0x2f, 0x20, 0x33, 0x32, 0x29, 0x20, 0x25, 0x20
        /*00ad*/ 	.byte	0x34, 0x29, 0x20, 0x3d, 0x3d, 0x20, 0x28, 0x28, 0x28, 0x74, 0x6d, 0x65, 0x6d, 0x5f, 0x61, 0x64
        /*00bd*/ 	.byte	0x64, 0x72, 0x20, 0x3e, 0x3e, 0x20, 0x31, 0x36, 0x29, 0x20, 0x2f, 0x20, 0x33, 0x32, 0x29, 0x20
        /*00cd*/ 	.byte	0x25, 0x20, 0x34, 0x29, 0x00
	.type		__unnamed_1,@object
	.size		__unnamed_1,(__unnamed_2 - __unnamed_1)
__unnamed_1:
        /*00d2*/ 	.byte	0x61, 0x75, 0x74, 0x6f, 0x20, 0x63, 0x75, 0x74, 0x65, 0x3a, 0x3a, 0x61, 0x73, 0x5f, 0x70, 0x6f
        /* <DEDUP_REMOVED lines=23> */
        /*0252*/ 	.byte	0x43, 0x3c, 0x32, 0x30, 0x34, 0x38, 0x3e, 0x3e, 0x3e, 0x3e, 0x5d, 0x00
	.type		__unnamed_2,@object
	.size		__unnamed_2,(.L_2 - __unnamed_2)
__unnamed_2:
        /* <DEDUP_REMOVED lines=42> */
        /*04fe*/ 	.byte	0x3e, 0x5d, 0x00
.L_2:


//--------------------- .nv.shared._ZN7cutlass13device_kernelINS_4gemm6kernel13GemmUniversalIN4cute5tupleIJiiiiEEENS1_10collective13CollectiveMmaINS1_35MainloopSm100TmaUmmaWarpSpecializedILi4ELi2ELi4ENS5_IJNS4_1CILi1EEESB_SB_EEEEENS5_IJNSA_ILi128EEENSA_ILi64EEESF_EEEfNS5_IJSB_llEEEfNS5_IJlSB_lEEENS4_8TiledMMAINS4_8MMA_AtomIJNS4_17SM100_MMA_TF32_SSINS_10tfloat32_tESM_fLi128ELi64ELNS4_4UMMA5MajorE1ELSO_0ELNSN_7ScaleInE0ELSP_0EEEEEENS4_6LayoutISC_NS5_IJNSA_ILi0EEEST_ST_EEEEENS5_IJNS4_10UnderscoreESW_SW_EEEEENS4_13SM90_TMA_LOADENS4_14ComposedLayoutINS4_7SwizzleILi2ELi5ELi2EEENS4_18smem_ptr_flag_bitsILi32EEENSS_INS5_IJNSA_ILi32EEENSA_ILi4EEEEEENS5_IJSB_S15_EEEEEEEvNS4_8identityESZ_NS10_INS11_ILi3ELi4ELi3EEES14_NSS_INS5_IJNSA_ILi8EEES15_EEENS5_IJS15_SB_EEEEEEEvS1B_EENS_8epilogue10collective18CollectiveEpilogueINS1J_23Sm100TmaWarpSpecializedILi4ELi2ELi16ELb1ELb0EEEJSG_NS5_IJNSS_ISE_SB_EENSS_INSA_ILi16EEESB_EEEEEfSI_fSI_NS1J_6fusion15FusionCallbacksIS1N_NS1S_17LinearCombinationIffffLNS_15FloatRoundStyleE2EEESG_S1R_JEEENS4_5SM1004TMEM4LOAD26SM100_TMEM_LOAD_32dp32b16xESZ_NS10_INS11_ILi2ELi4ELi3EEES14_NSS_INS5_IJS1D_S1P_EEENS5_IJS1P_SB_EEEEEEENS4_39AutoVectorizingCopyWithAssumedAlignmentILi128EEENS4_14SM90_TMA_STOREES26_S28_S28_EEEvvEEEEvNT_6ParamsE --------------------------
	.section	.nv.shared._ZN7cutlass13device_kernelINS_4gemm6kernel13GemmUniversalIN4cute5tupleIJiiiiEEENS1_10collective13CollectiveMmaINS1_35MainloopSm100TmaUmmaWarpSpecializedILi4ELi2ELi4ENS5_IJNS4_1CILi1EEESB_SB_EEEEENS5_IJNSA_ILi128EEENSA_ILi64EEESF_EEEfNS5_IJSB_llEEEfNS5_IJlSB_lEEENS4_8TiledMMAINS4_8MMA_AtomIJNS4_17SM100_MMA_TF32_SSINS_10tfloat32_tESM_fLi128ELi64ELNS4_4UMMA5MajorE1ELSO_0ELNSN_7ScaleInE0ELSP_0EEEEEENS4_6LayoutISC_NS5_IJNSA_ILi0EEEST_ST_EEEEENS5_IJNS4_10UnderscoreESW_SW_EEEEENS4_13SM90_TMA_LOADENS4_14ComposedLayoutINS4_7SwizzleILi2ELi5ELi2EEENS4_18smem_ptr_flag_bitsILi32EEENSS_INS5_IJNSA_ILi32EEENSA_ILi4EEEEEENS5_IJSB_S15_EEEEEEEvNS4_8identityESZ_NS10_INS11_ILi3ELi4ELi3EEES14_NSS_INS5_IJNSA_ILi8EEES15_EEENS5_IJS15_SB_EEEEEEEvS1B_EENS_8epilogue10collective18CollectiveEpilogueINS1J_23Sm100TmaWarpSpecializedILi4ELi2ELi16ELb1ELb0EEEJSG_NS5_IJNSS_ISE_SB_EENSS_INSA_ILi16EEESB_EEEEEfSI_fSI_NS1J_6fusion15FusionCallbacksIS1N_NS1S_17LinearCombinationIffffLNS_15FloatRoundStyleE2EEESG_S1R_JEEENS4_5SM1004TMEM4LOAD26SM100_TMEM_LOAD_32dp32b16xESZ_NS10_INS11_ILi2ELi4ELi3EEES14_NSS_INS5_IJS1D_S1P_EEENS5_IJS1P_SB_EEEEEEENS4_39AutoVectorizingCopyWithAssumedAlignmentILi128EEENS4_14SM90_TMA_STOREES26_S28_S28_EEEvvEEEEvNT_6ParamsE,"aw",@nobits
	.sectionflags	@""
	.align	16
	.zero		1024


//--------------------- .nv.shared.reserved.0     --------------------------
	.section	.nv.shared.reserved.0,"aw",@nobits
	.weak		__nv_reservedSMEM_offset_0_alias
	.size		__nv_reservedSMEM_offset_0_alias, 0, 64
	.other		__nv_reservedSMEM_offset_0_alias,@"STO_CUDA_RESERVED_SHARED STV_DEFAULT"
__nv_reservedSMEM_offset_0_alias:
	.zero		0
.nv.shared.reserved.0:
	.zero		64
	.weak		__nv_reservedSMEM_tcgen05_partition
	.type		__nv_reservedSMEM_tcgen05_partition,@object
	.size		__nv_reservedSMEM_tcgen05_partition,(.L_0 - __nv_reservedSMEM_tcgen05_partition)
__nv_reservedSMEM_tcgen05_partition:
	.zero		32
.L_0:


//--------------------- .nv.global                --------------------------
	.section	.nv.global,"aw",@nobits
.nv.global:
	.type		_ZN40_INTERNAL_df6fef01_4_k_cu_a151dae5_359024cute1_E,@object
	.size		_ZN40_INTERNAL_df6fef01_4_k_cu_a151dae5_359024cute1_E,(_ZN40_INTERNAL_df6fef01_4_k_cu_a151dae5_359024cuda3std3__45__cpo6cbeginE - _ZN40_INTERNAL_df6fef01_4_k_cu_a151dae5_359024cute1_E)
_ZN40_INTERNAL_df6fef01_4_k_cu_a151dae5_359024cute1_E:
	.zero		1
	.type		_ZN40_INTERNAL_df6fef01_4_k_cu_a151dae5_359024cuda3std3__45__cpo6cbeginE,@object
	.size		_ZN40_INTERNAL_df6fef01_4_k_cu_a151dae5_359024cuda3std3__45__cpo6cbeginE,(_ZN40_INTERNAL_df6fef01_4_k_cu_a151dae5_359024cuda3std3__48in_placeE - _ZN40_INTERNAL_df6fef01_4_k_cu_a151dae5_359024cuda3std3__45__cpo6cbeginE)
_ZN40_INTERNAL_df6fef01_4_k_cu_a151dae5_359024cuda3std3__45__cpo6cbeginE:
	.zero		1
	.type		_ZN40_INTERNAL_df6fef01_4_k_cu_a151dae5_359024cuda3std3__48in_placeE,@object
	.size		_ZN40_INTERNAL_df6fef01_4_k_cu_a151dae5_359024cuda3std3__48in_placeE,(_ZN40_INTERNAL_df6fef01_4_k_cu_a151dae5_359024cuda3std6ranges3__45__cpo9iter_moveE - _ZN40_INTERNAL_df6fef01_4_k_cu_a151dae5_359024cuda3std3__48in_placeE)
_ZN40_INTERNAL_df6fef01_4_k_cu_a151dae5_359024cuda3std3__48in_placeE:
	.zero		1
	.type		_ZN40_INTERNAL_df6fef01_4_k_cu_a151dae5_359024cuda3std6ranges3__45__cpo9iter_moveE,@object
	.size		_ZN40_INTERNAL_df6fef01_4_k_cu_a151dae5_359024cuda3std6ranges3__45__cpo9iter_moveE,(_ZN40_INTERNAL_df6fef01_4_k_cu_a151dae5_359024cuda3std3__45__cpo5beginE - _ZN40_INTERNAL_df6fef01_4_k_cu_a151dae5_359024cuda3std6ranges3__45__cpo9iter_moveE)
_ZN40_INTERNAL_df6fef01_4_k_cu_a151dae5_359024cuda3std6ranges3__45__cpo9iter_moveE:
	.zero		1
	.type		_ZN40_INTERNAL_df6fef01_4_k_cu_a151dae5_359024cuda3std3__45__cpo5beginE,@object
	.size		_ZN40_INTERNAL_df6fef01_4_k_cu_a151dae5_359024cuda3std3__45__cpo5beginE,(_ZN40_INTERNAL_df6fef01_4_k_cu_a151dae5_359024cuda3std3__442_GLOBAL__N__df6fef01_4_k_cu_a151dae5_359026ignoreE - _ZN40_INTERNAL_df6fef01_4_k_cu_a151dae5_359024cuda3std3__45__cpo5beginE)
_ZN40_INTERNAL_df6fef01_4_k_cu_a151dae5_359024cuda3std3__45__cpo5beginE:
	.zero		1
	.type		_ZN40_INTERNAL_df6fef01_4_k_cu_a151dae5_359024cuda3std3__442_GLOBAL__N__df6fef01_4_k_cu_a151dae5_359026ignoreE,@object
	.size		_ZN40_INTERNAL_df6fef01_4_k_cu_a151dae5_359024cuda3std3__442_GLOBAL__N__df6fef01_4_k_cu_a151dae5_359026ignoreE,(_ZN40_INTERNAL_df6fef01_4_k_cu_a151dae5_359024cute7productE - _ZN40_INTERNAL_df6fef01_4_k_cu_a151dae5_359024cuda3std3__442_GLOBAL__N__df6fef01_4_k_cu_a151dae5_359026ignoreE)
_ZN40_INTERNAL_df6fef01_4_k_cu_a151dae5_359024cuda3std3__442_GLOBAL__N__df6fef01_4_k_cu_a151dae5_359026ignoreE:
	.zero		1
	.type		_ZN40_INTERNAL_df6fef01_4_k_cu_a151dae5_359024cute7productE,@object
	.size		_ZN40_INTERNAL_df6fef01_4_k_cu_a151dae5_359024cute7productE,(_ZN40_INTERNAL_df6fef01_4_k_cu_a151dae5_359024cuda3std3__45__cpo3endE - _ZN40_INTERNAL_df6fef01_4_k_cu_a151dae5_359024cute7productE)
_ZN40_INTERNAL_df6fef01_4_k_cu_a151dae5_359024cute7productE:
	.zero		1
	.type		_ZN40_INTERNAL_df6fef01_4_k_cu_a151dae5_359024cuda3std3__45__cpo3endE,@object
	.size		_ZN40_INTERNAL_df6fef01_4_k_cu_a151dae5_359024cuda3std3__45__cpo3endE,(_ZN40_INTERNAL_df6fef01_4_k_cu_a151dae5_359024cuda3std3__419piecewise_constructE - _ZN40_INTERNAL_df6fef01_4_k_cu_a151dae5_359024cuda3std3__45__cpo3endE)
_ZN40_INTERNAL_df6fef01_4_k_cu_a151dae5_359024cuda3std3__45__cpo3endE:
	.zero		1
	.type		_ZN40_INTERNAL_df6fef01_4_k_cu_a151dae5_359024cuda3std3__419piecewise_constructE,@object
	.size		_ZN40_INTERNAL_df6fef01_4_k_cu_a151dae5_359024cuda3std3__419piecewise_constructE,(_ZN40_INTERNAL_df6fef01_4_k_cu_a151dae5_359024cuda3std3__45__cpo4cendE - _ZN40_INTERNAL_df6fef01_4_k_cu_a151dae5_359024cuda3std3__419piecewise_constructE)
_ZN40_INTERNAL_df6fef01_4_k_cu_a151dae5_359024cuda3std3__419piecewise_constructE:
	.zero		1
	.type		_ZN40_INTERNAL_df6fef01_4_k_cu_a151dae5_359024cuda3std3__45__cpo4cendE,@object
	.size		_ZN40_INTERNAL_df6fef01_4_k_cu_a151dae5_359024cuda3std3__45__cpo4cendE,(_ZN40_INTERNAL_df6fef01_4_k_cu_a151dae5_359024cuda3std6ranges3__45__cpo4swapE - _ZN40_INTERNAL_df6fef01_4_k_cu_a151dae5_359024cuda3std3__45__cpo4cendE)
_ZN40_INTERNAL_df6fef01_4_k_cu_a151dae5_359024cuda3std3__45__cpo4cendE:
	.zero		1
	.type		_ZN40_INTERNAL_df6fef01_4_k_cu_a151dae5_359024cuda3std6ranges3__45__cpo4swapE,@object
	.size		_ZN40_INTERNAL_df6fef01_4_k_cu_a151dae5_359024cuda3std6ranges3__45__cpo4swapE,(.L_10 - _ZN40_INTERNAL_df6fef01_4_k_cu_a151dae5_359024cuda3std6ranges3__45__cpo4swapE)
_ZN40_INTERNAL_df6fef01_4_k_cu_a151dae5_359024cuda3std6ranges3__45__cpo4swapE:
	.zero		1
.L_10:


//--------------------- .nv.constant0._ZN7cutlass13device_kernelINS_4gemm6kernel13GemmUniversalIN4cute5tupleIJiiiiEEENS1_10collective13CollectiveMmaINS1_35MainloopSm100TmaUmmaWarpSpecializedILi4ELi2ELi4ENS5_IJNS4_1CILi1EEESB_SB_EEEEENS5_IJNSA_ILi128EEENSA_ILi64EEESF_EEEfNS5_IJSB_llEEEfNS5_IJlSB_lEEENS4_8TiledMMAINS4_8MMA_AtomIJNS4_17SM100_MMA_TF32_SSINS_10tfloat32_tESM_fLi128ELi64ELNS4_4UMMA5MajorE1ELSO_0ELNSN_7ScaleInE0ELSP_0EEEEEENS4_6LayoutISC_NS5_IJNSA_ILi0EEEST_ST_EEEEENS5_IJNS4_10UnderscoreESW_SW_EEEEENS4_13SM90_TMA_LOADENS4_14ComposedLayoutINS4_7SwizzleILi2ELi5ELi2EEENS4_18smem_ptr_flag_bitsILi32EEENSS_INS5_IJNSA_ILi32EEENSA_ILi4EEEEEENS5_IJSB_S15_EEEEEEEvNS4_8identityESZ_NS10_INS11_ILi3ELi4ELi3EEES14_NSS_INS5_IJNSA_ILi8EEES15_EEENS5_IJS15_SB_EEEEEEEvS1B_EENS_8epilogue10collective18CollectiveEpilogueINS1J_23Sm100TmaWarpSpecializedILi4ELi2ELi16ELb1ELb0EEEJSG_NS5_IJNSS_ISE_SB_EENSS_INSA_ILi16EEESB_EEEEEfSI_fSI_NS1J_6fusion15FusionCallbacksIS1N_NS1S_17LinearCombinationIffffLNS_15FloatRoundStyleE2EEESG_S1R_JEEENS4_5SM1004TMEM4LOAD26SM100_TMEM_LOAD_32dp32b16xESZ_NS10_INS11_ILi2ELi4ELi3EEES14_NSS_INS5_IJS1D_S1P_EEENS5_IJS1P_SB_EEEEEEENS4_39AutoVectorizingCopyWithAssumedAlignmentILi128EEENS4_14SM90_TMA_STOREES26_S28_S28_EEEvvEEEEvNT_6ParamsE --------------------------
	.section	.nv.constant0._ZN7cutlass13device_kernelINS_4gemm6kernel13GemmUniversalIN4cute5tupleIJiiiiEEENS1_10collective13CollectiveMmaINS1_35MainloopSm100TmaUmmaWarpSpecializedILi4ELi2ELi4ENS5_IJNS4_1CILi1EEESB_SB_EEEEENS5_IJNSA_ILi128EEENSA_ILi64EEESF_EEEfNS5_IJSB_llEEEfNS5_IJlSB_lEEENS4_8TiledMMAINS4_8MMA_AtomIJNS4_17SM100_MMA_TF32_SSINS_10tfloat32_tESM_fLi128ELi64ELNS4_4UMMA5MajorE1ELSO_0ELNSN_7ScaleInE0ELSP_0EEEEEENS4_6LayoutISC_NS5_IJNSA_ILi0EEEST_ST_EEEEENS5_IJNS4_10UnderscoreESW_SW_EEEEENS4_13SM90_TMA_LOADENS4_14ComposedLayoutINS4_7SwizzleILi2ELi5ELi2EEENS4_18smem_ptr_flag_bitsILi32EEENSS_INS5_IJNSA_ILi32EEENSA_ILi4EEEEEENS5_IJSB_S15_EEEEEEEvNS4_8identityESZ_NS10_INS11_ILi3ELi4ELi3EEES14_NSS_INS5_IJNSA_ILi8EEES15_EEENS5_IJS15_SB_EEEEEEEvS1B_EENS_8epilogue10collective18CollectiveEpilogueINS1J_23Sm100TmaWarpSpecializedILi4ELi2ELi16ELb1ELb0EEEJSG_NS5_IJNSS_ISE_SB_EENSS_INSA_ILi16EEESB_EEEEEfSI_fSI_NS1J_6fusion15FusionCallbacksIS1N_NS1S_17LinearCombinationIffffLNS_15FloatRoundStyleE2EEESG_S1R_JEEENS4_5SM1004TMEM4LOAD26SM100_TMEM_LOAD_32dp32b16xESZ_NS10_INS11_ILi2ELi4ELi3EEES14_NSS_INS5_IJS1D_S1P_EEENS5_IJS1P_SB_EEEEEEENS4_39AutoVectorizingCopyWithAssumedAlignmentILi128EEENS4_14SM90_TMA_STOREES26_S28_S28_EEEvvEEEEvNT_6ParamsE,"a",@progbits
	.sectionflags	@""
	.align	4
.nv.constant0._ZN7cutlass13device_kernelINS_4gemm6kernel13GemmUniversalIN4cute5tupleIJiiiiEEENS1_10collective13CollectiveMmaINS1_35MainloopSm100TmaUmmaWarpSpecializedILi4ELi2ELi4ENS5_IJNS4_1CILi1EEESB_SB_EEEEENS5_IJNSA_ILi128EEENSA_ILi64EEESF_EEEfNS5_IJSB_llEEEfNS5_IJlSB_lEEENS4_8TiledMMAINS4_8MMA_AtomIJNS4_17SM100_MMA_TF32_SSINS_10tfloat32_tESM_fLi128ELi64ELNS4_4UMMA5MajorE1ELSO_0ELNSN_7ScaleInE0ELSP_0EEEEEENS4_6LayoutISC_NS5_IJNSA_ILi0EEEST_ST_EEEEENS5_IJNS4_10UnderscoreESW_SW_EEEEENS4_13SM90_TMA_LOADENS4_14ComposedLayoutINS4_7SwizzleILi2ELi5ELi2EEENS4_18smem_ptr_flag_bitsILi32EEENSS_INS5_IJNSA_ILi32EEENSA_ILi4EEEEEENS5_IJSB_S15_EEEEEEEvNS4_8identityESZ_NS10_INS11_ILi3ELi4ELi3EEES14_NSS_INS5_IJNSA_ILi8EEES15_EEENS5_IJS15_SB_EEEEEEEvS1B_EENS_8epilogue10collective18CollectiveEpilogueINS1J_23Sm100TmaWarpSpecializedILi4ELi2ELi16ELb1ELb0EEEJSG_NS5_IJNSS_ISE_SB_EENSS_INSA_ILi16EEESB_EEEEEfSI_fSI_NS1J_6fusion15FusionCallbacksIS1N_NS1S_17LinearCombinationIffffLNS_15FloatRoundStyleE2EEESG_S1R_JEEENS4_5SM1004TMEM4LOAD26SM100_TMEM_LOAD_32dp32b16xESZ_NS10_INS11_ILi2ELi4ELi3EEES14_NSS_INS5_IJS1D_S1P_EEENS5_IJS1P_SB_EEEEEEENS4_39AutoVectorizingCopyWithAssumedAlignmentILi128EEENS4_14SM90_TMA_STOREES26_S28_S28_EEEvvEEEEvNT_6ParamsE:
	.zero		2944


//--------------------- SYMBOLS --------------------------

	.type		.nv.reservedSmem.offset0,@object
	.size		.nv.reservedSmem.offset0,0x4
	.type		.nv.reservedSmem.cap,@object
	.size		.nv.reservedSmem.cap,0x4
	.type		__assertfail,@function
